	.target	sm_100a

	.elftype	@"ET_EXEC"


//--------------------- .note.nv.tkinfo           --------------------------
	.section	.note.nv.tkinfo,"",@"SHT_NOTE"
	.sectionflags	@"SHF_NOTE_NV_TKINFO"
	.tkinfo
        /*0018*/ 	.word	0x00000002
        /*0030*/ 	.string	""
        /*0030*/ 	.string	"ptxas"
        /*0030*/ 	.string	"Cuda compilation tools, release 13.0, V13.0.88"
        /*0030*/ 	.string	"Build cuda_13.0.r13.0/compiler.36424714_0"
        /*0030*/ 	.string	"-arch sm_100a -m 64 "



//--------------------- .note.nv.cuinfo           --------------------------
	.section	.note.nv.cuinfo,"",@"SHT_NOTE"
	.sectionflags	@"SHF_NOTE_NV_CUINFO"
        /*0018*/ 	.short	0x0002
        /*001a*/ 	.short	0x0064
        /*001c*/ 	.short	0x0082
	.zero		2


//--------------------- .nv.info                  --------------------------
	.section	.nv.info,"",@"SHT_CUDA_INFO"
	.align	4


	//----- nvinfo : EIATTR_REGCOUNT
	.align		4
        /*0000*/ 	.byte	0x04, 0x2f
        /*0002*/ 	.short	(.L_19 - .L_18)
	.align		4
.L_18:
        /*0004*/ 	.word	index@(_ZN7cutlass13device_kernelINS_4gemm6kernel13GemmUniversalIN4cute5tupleIJiiiiEEENS1_10collective13CollectiveMmaINS1_35MainloopSm100TmaUmmaWarpSpecializedILi8ELi2ELi4ENS5_IJNS4_1CILi4EEENSA_ILi2EEENSA_ILi1EEEEEEEENS5_IJNSA_ILi256EEENSA_ILi128EEENSA_ILi64EEEEEENS_10bfloat16_tENS5_IJlSD_lEEESK_SL_NS4_8TiledMMAINS4_8MMA_AtomIJNS4_26SM100_MMA_F16BF16_2x1SM_SSISK_SK_fLi256ELi128ELNS4_4UMMA5MajorE0ELSQ_0ELNSP_7ScaleInE0ELSR_0EEEEEENS4_6LayoutINS5_IJSD_SD_SD_EEENS5_IJNSA_ILi0EEESW_SW_EEEEENS5_IJNS4_10UnderscoreESZ_SZ_EEEEENS4_28SM100_TMA_2SM_LOAD_MULTICASTENS4_14ComposedLayoutINS4_7SwizzleILi3ELi4ELi3EEENS4_18smem_ptr_flag_bitsILi16EEENSU_INS5_IJNSA_ILi8EEESI_EEENS5_IJSI_SD_EEEEEEEvNS4_8identityES12_S1C_vS1D_EENS_8epilogue10collective18CollectiveEpilogueINS1F_23Sm100TmaWarpSpecializedILi4ELi2ELi32ELb1ELb0EEEJNS5_IJSH_SH_SI_EEENS5_IJNSU_ISH_SD_EENSU_INSA_ILi32EEESD_EEEEESK_SL_SK_SL_NS1F_6fusion15FusionCallbacksIS1J_NS1P_17LinearCombinationISK_fSK_fLNS_15FloatRoundStyleE2EEES1K_S1O_JEEENS4_5SM1004TMEM4LOAD26SM100_TMEM_LOAD_32dp32b32xENS4_13SM90_TMA_LOADENS13_INS14_ILi2ELi4ELi3EEES17_NSU_INS5_IJS18_S1M_EEENS5_IJS1M_SD_EEEEEEENS4_39AutoVectorizingCopyWithAssumedAlignmentILi128EEENS4_14SM90_TMA_STOREES24_S26_S26_EEEvvEEEEvNT_6ParamsE)
        /*0008*/ 	.word	0x0000007a


	//----- nvinfo : EIATTR_FRAME_SIZE
	.align		4
.L_19:
        /*000c*/ 	.byte	0x04, 0x11
        /*000e*/ 	.short	(.L_21 - .L_20)
	.align		4
.L_20:
        /*0010*/ 	.word	index@($__internal_2_$__cuda_sm10x_tcgen05_guardrail_trap_unallocated_columns_being_dealloced)
        /*0014*/ 	.word	0x00000000


	//----- nvinfo : EIATTR_FRAME_SIZE
	.align		4
.L_21:
        /*0018*/ 	.byte	0x04, 0x11
        /*001a*/ 	.short	(.L_23 - .L_22)
	.align		4
.L_22:
        /*001c*/ 	.word	index@($__internal_1_$__cuda_sm10x_tcgen05_guardrail_trap_phase_invalid_during_alloc)
        /*0020*/ 	.word	0x00000000


	//----- nvinfo : EIATTR_FRAME_SIZE
	.align		4
.L_23:
        /*0024*/ 	.byte	0x04, 0x11
        /*0026*/ 	.short	(.L_25 - .L_24)
	.align		4
.L_24:
        /*0028*/ 	.word	index@($__internal_0_$__cuda_sm10x_tcgen05_guardrail_trap_col_being_dealloced_not_returned_by_alloc)
        /*002c*/ 	.word	0x00000000


	//----- nvinfo : EIATTR_FRAME_SIZE
	.align		4
.L_25:
        /*0030*/ 	.byte	0x04, 0x11
        /*0032*/ 	.short	(.L_27 - .L_26)
	.align		4
.L_26:
        /*0034*/ 	.word	index@(_ZN7cutlass13device_kernelINS_4gemm6kernel13GemmUniversalIN4cute5tupleIJiiiiEEENS1_10collective13CollectiveMmaINS1_35MainloopSm100TmaUmmaWarpSpecializedILi8ELi2ELi4ENS5_IJNS4_1CILi4EEENSA_ILi2EEENSA_ILi1EEEEEEEENS5_IJNSA_ILi256EEENSA_ILi128EEENSA_ILi64EEEEEENS_10bfloat16_tENS5_IJlSD_lEEESK_SL_NS4_8TiledMMAINS4_8MMA_AtomIJNS4_26SM100_MMA_F16BF16_2x1SM_SSISK_SK_fLi256ELi128ELNS4_4UMMA5MajorE0ELSQ_0ELNSP_7ScaleInE0ELSR_0EEEEEENS4_6LayoutINS5_IJSD_SD_SD_EEENS5_IJNSA_ILi0EEESW_SW_EEEEENS5_IJNS4_10UnderscoreESZ_SZ_EEEEENS4_28SM100_TMA_2SM_LOAD_MULTICASTENS4_14ComposedLayoutINS4_7SwizzleILi3ELi4ELi3EEENS4_18smem_ptr_flag_bitsILi16EEENSU_INS5_IJNSA_ILi8EEESI_EEENS5_IJSI_SD_EEEEEEEvNS4_8identityES12_S1C_vS1D_EENS_8epilogue10collective18CollectiveEpilogueINS1F_23Sm100TmaWarpSpecializedILi4ELi2ELi32ELb1ELb0EEEJNS5_IJSH_SH_SI_EEENS5_IJNSU_ISH_SD_EENSU_INSA_ILi32EEESD_EEEEESK_SL_SK_SL_NS1F_6fusion15FusionCallbacksIS1J_NS1P_17LinearCombinationISK_fSK_fLNS_15FloatRoundStyleE2EEES1K_S1O_JEEENS4_5SM1004TMEM4LOAD26SM100_TMEM_LOAD_32dp32b32xENS4_13SM90_TMA_LOADENS13_INS14_ILi2ELi4ELi3EEES17_NSU_INS5_IJS18_S1M_EEENS5_IJS1M_SD_EEEEEEENS4_39AutoVectorizingCopyWithAssumedAlignmentILi128EEENS4_14SM90_TMA_STOREES24_S26_S26_EEEvvEEEEvNT_6ParamsE)
        /*0038*/ 	.word	0x00000000


	//----- nvinfo : EIATTR_MIN_STACK_SIZE
	.align		4
.L_27:
        /*003c*/ 	.byte	0x04, 0x12
        /*003e*/ 	.short	(.L_29 - .L_28)
	.align		4
.L_28:
        /*0040*/ 	.word	index@(_ZN7cutlass13device_kernelINS_4gemm6kernel13GemmUniversalIN4cute5tupleIJiiiiEEENS1_10collective13CollectiveMmaINS1_35MainloopSm100TmaUmmaWarpSpecializedILi8ELi2ELi4ENS5_IJNS4_1CILi4EEENSA_ILi2EEENSA_ILi1EEEEEEEENS5_IJNSA_ILi256EEENSA_ILi128EEENSA_ILi64EEEEEENS_10bfloat16_tENS5_IJlSD_lEEESK_SL_NS4_8TiledMMAINS4_8MMA_AtomIJNS4_26SM100_MMA_F16BF16_2x1SM_SSISK_SK_fLi256ELi128ELNS4_4UMMA5MajorE0ELSQ_0ELNSP_7ScaleInE0ELSR_0EEEEEENS4_6LayoutINS5_IJSD_SD_SD_EEENS5_IJNSA_ILi0EEESW_SW_EEEEENS5_IJNS4_10UnderscoreESZ_SZ_EEEEENS4_28SM100_TMA_2SM_LOAD_MULTICASTENS4_14ComposedLayoutINS4_7SwizzleILi3ELi4ELi3EEENS4_18smem_ptr_flag_bitsILi16EEENSU_INS5_IJNSA_ILi8EEESI_EEENS5_IJSI_SD_EEEEEEEvNS4_8identityES12_S1C_vS1D_EENS_8epilogue10collective18CollectiveEpilogueINS1F_23Sm100TmaWarpSpecializedILi4ELi2ELi32ELb1ELb0EEEJNS5_IJSH_SH_SI_EEENS5_IJNSU_ISH_SD_EENSU_INSA_ILi32EEESD_EEEEESK_SL_SK_SL_NS1F_6fusion15FusionCallbacksIS1J_NS1P_17LinearCombinationISK_fSK_fLNS_15FloatRoundStyleE2EEES1K_S1O_JEEENS4_5SM1004TMEM4LOAD26SM100_TMEM_LOAD_32dp32b32xENS4_13SM90_TMA_LOADENS13_INS14_ILi2ELi4ELi3EEES17_NSU_INS5_IJS18_S1M_EEENS5_IJS1M_SD_EEEEEEENS4_39AutoVectorizingCopyWithAssumedAlignmentILi128EEENS4_14SM90_TMA_STOREES24_S26_S26_EEEvvEEEEvNT_6ParamsE)
        /*0044*/ 	.word	0x00000000
.L_29:


//--------------------- .nv.compat                --------------------------
	.section	.nv.compat,"",@"SHT_CUDA_COMPAT_INFO"
	.align	4
        /*0000*/ 	.byte	0x02, 0x09, 0x01, 0x00, 0x02, 0x02, 0x02, 0x00, 0x02, 0x05, 0x05, 0x00, 0x03, 0x07, 0x01, 0x01
        /*0010*/ 	.byte	0x02, 0x03, 0x01, 0x00, 0x02, 0x06, 0x01, 0x00, 0x04, 0x0b, 0x08, 0x00, 0x09, 0x00, 0x00, 0x00
        /*0020*/ 	.byte	0x00, 0x00, 0x00, 0x00


//--------------------- .nv.info._ZN7cutlass13device_kernelINS_4gemm6kernel13GemmUniversalIN4cute5tupleIJiiiiEEENS1_10collective13CollectiveMmaINS1_35MainloopSm100TmaUmmaWarpSpecializedILi8ELi2ELi4ENS5_IJNS4_1CILi4EEENSA_ILi2EEENSA_ILi1EEEEEEEENS5_IJNSA_ILi256EEENSA_ILi128EEENSA_ILi64EEEEEENS_10bfloat16_tENS5_IJlSD_lEEESK_SL_NS4_8TiledMMAINS4_8MMA_AtomIJNS4_26SM100_MMA_F16BF16_2x1SM_SSISK_SK_fLi256ELi128ELNS4_4UMMA5MajorE0ELSQ_0ELNSP_7ScaleInE0ELSR_0EEEEEENS4_6LayoutINS5_IJSD_SD_SD_EEENS5_IJNSA_ILi0EEESW_SW_EEEEENS5_IJNS4_10UnderscoreESZ_SZ_EEEEENS4_28SM100_TMA_2SM_LOAD_MULTICASTENS4_14ComposedLayoutINS4_7SwizzleILi3ELi4ELi3EEENS4_18smem_ptr_flag_bitsILi16EEENSU_INS5_IJNSA_ILi8EEESI_EEENS5_IJSI_SD_EEEEEEEvNS4_8identityES12_S1C_vS1D_EENS_8epilogue10collective18CollectiveEpilogueINS1F_23Sm100TmaWarpSpecializedILi4ELi2ELi32ELb1ELb0EEEJNS5_IJSH_SH_SI_EEENS5_IJNSU_ISH_SD_EENSU_INSA_ILi32EEESD_EEEEESK_SL_SK_SL_NS1F_6fusion15FusionCallbacksIS1J_NS1P_17LinearCombinationISK_fSK_fLNS_15FloatRoundStyleE2EEES1K_S1O_JEEENS4_5SM1004TMEM4LOAD26SM100_TMEM_LOAD_32dp32b32xENS4_13SM90_TMA_LOADENS13_INS14_ILi2ELi4ELi3EEES17_NSU_INS5_IJS18_S1M_EEENS5_IJS1M_SD_EEEEEEENS4_39AutoVectorizingCopyWithAssumedAlignmentILi128EEENS4_14SM90_TMA_STOREES24_S26_S26_EEEvvEEEEvNT_6ParamsE --------------------------
	.section	.nv.info._ZN7cutlass13device_kernelINS_4gemm6kernel13GemmUniversalIN4cute5tupleIJiiiiEEENS1_10collective13CollectiveMmaINS1_35MainloopSm100TmaUmmaWarpSpecializedILi8ELi2ELi4ENS5_IJNS4_1CILi4EEENSA_ILi2EEENSA_ILi1EEEEEEEENS5_IJNSA_ILi256EEENSA_ILi128EEENSA_ILi64EEEEEENS_10bfloat16_tENS5_IJlSD_lEEESK_SL_NS4_8TiledMMAINS4_8MMA_AtomIJNS4_26SM100_MMA_F16BF16_2x1SM_SSISK_SK_fLi256ELi128ELNS4_4UMMA5MajorE0ELSQ_0ELNSP_7ScaleInE0ELSR_0EEEEEENS4_6LayoutINS5_IJSD_SD_SD_EEENS5_IJNSA_ILi0EEESW_SW_EEEEENS5_IJNS4_10UnderscoreESZ_SZ_EEEEENS4_28SM100_TMA_2SM_LOAD_MULTICASTENS4_14ComposedLayoutINS4_7SwizzleILi3ELi4ELi3EEENS4_18smem_ptr_flag_bitsILi16EEENSU_INS5_IJNSA_ILi8EEESI_EEENS5_IJSI_SD_EEEEEEEvNS4_8identityES12_S1C_vS1D_EENS_8epilogue10collective18CollectiveEpilogueINS1F_23Sm100TmaWarpSpecializedILi4ELi2ELi32ELb1ELb0EEEJNS5_IJSH_SH_SI_EEENS5_IJNSU_ISH_SD_EENSU_INSA_ILi32EEESD_EEEEESK_SL_SK_SL_NS1F_6fusion15FusionCallbacksIS1J_NS1P_17LinearCombinationISK_fSK_fLNS_15FloatRoundStyleE2EEES1K_S1O_JEEENS4_5SM1004TMEM4LOAD26SM100_TMEM_LOAD_32dp32b32xENS4_13SM90_TMA_LOADENS13_INS14_ILi2ELi4ELi3EEES17_NSU_INS5_IJS18_S1M_EEENS5_IJS1M_SD_EEEEEEENS4_39AutoVectorizingCopyWithAssumedAlignmentILi128EEENS4_14SM90_TMA_STOREES24_S26_S26_EEEvvEEEEvNT_6ParamsE,"",@"SHT_CUDA_INFO"
	.sectionflags	@""
	.align	4


	//----- nvinfo : EIATTR_CUDA_API_VERSION
	.align		4
        /*0000*/ 	.byte	0x04, 0x37
        /*0002*/ 	.short	(.L_31 - .L_30)
.L_30:
        /*0004*/ 	.word	0x00000082


	//----- nvinfo : EIATTR_KPARAM_INFO
	.align		4
.L_31:
        /*0008*/ 	.byte	0x04, 0x17
        /*000a*/ 	.short	(.L_33 - .L_32)
.L_32:
        /*000c*/ 	.word	0x00000000
        /*0010*/ 	.short	0x0000
        /*0012*/ 	.short	0x0000
        /*0014*/ 	.byte	0x00, 0xf0, 0x01, 0x20


	//----- nvinfo : EIATTR_AT_ENTRY_FRAGMENTS
	.align		4
.L_33:
        /*0018*/ 	.byte	0x04, 0x4f
        /*001a*/ 	.short	(.L_35 - .L_34)


	//   ....[0]....
.L_34:
        /*001c*/ 	.word	0x00000007


	//----- nvinfo : EIATTR_RESERVED_SMEM_USED
	.align		4
.L_35:
        /*0020*/ 	.byte	0x01, 0x41
	.zero		2


	//----- nvinfo : EIATTR_SPARSE_MMA_MASK
	.align		4
        /*0024*/ 	.byte	0x03, 0x50
        /*0026*/ 	.short	0x0000


	//----- nvinfo : EIATTR_TCGEN05_2CTA_USED
	.align		4
        /*0028*/ 	.byte	0x01, 0x52
	.zero		2


	//----- nvinfo : EIATTR_MAXREG_COUNT
	.align		4
        /*002c*/ 	.byte	0x03, 0x1b
        /*002e*/ 	.short	0x00ff


	//----- nvinfo : EIATTR_NUM_BARRIERS
	.align		4
        /*0030*/ 	.byte	0x02, 0x4c
        /*0032*/ 	.byte	0x07
	.zero		1


	//----- nvinfo : EIATTR_EXTERNS
	.align		4
        /*0034*/ 	.byte	0x04, 0x0f
        /*0036*/ 	.short	(.L_37 - .L_36)


	//   ....[0]....
	.align		4
.L_36:
        /*0038*/ 	.word	index@(__assertfail)


	//----- nvinfo : EIATTR_MERCURY_ISA_VERSION
	.align		4
.L_37:
        /*003c*/ 	.byte	0x03, 0x5f
        /*003e*/ 	.short	0x0101


	//----- nvinfo : EIATTR_INT_WARP_WIDE_INSTR_OFFSETS
	.align		4
        /*0040*/ 	.byte	0x04, 0x31
        /*0042*/ 	.short	(.L_39 - .L_38)


	//   ....[0]....
.L_38:
        /*0044*/ 	.word	0x00000de0


	//   ....[1]....
        /*0048*/ 	.word	0x00000e80


	//   ....[2]....
        /*004c*/ 	.word	0x00004730


	//   ....[3]....
        /*0050*/ 	.word	0x00004750


	//   ....[4]....
        /*0054*/ 	.word	0x00004780


	//   ....[5]....
        /*0058*/ 	.word	0x000052f0


	//   ....[6]....
        /*005c*/ 	.word	0x00005360


	//   ....[7]....
        /*0060*/ 	.word	0x00005430


	//   ....[8]....
        /*0064*/ 	.word	0x000054b0


	//   ....[9]....
        /*0068*/ 	.word	0x000055a0


	//   ....[10]....
        /*006c*/ 	.word	0x00005620


	//   ....[11]....
        /*0070*/ 	.word	0x00005700


	//   ....[12]....
        /*0074*/ 	.word	0x000057b0


	//----- nvinfo : EIATTR_COOP_GROUP_MASK_REGIDS
	.align		4
.L_39:
        /*0078*/ 	.byte	0x04, 0x29
        /*007a*/ 	.short	(.L_41 - .L_40)


	//   ....[0]....
.L_40:
        /*007c*/ 	.word	0xffffffff


	//   ....[1]....
        /*0080*/ 	.word	0xffffffff


	//   ....[2]....
        /*0084*/ 	.word	0xffffffff


	//   ....[3]....
        /*0088*/ 	.word	0xffffffff


	//   ....[4]....
        /*008c*/ 	.word	0xffffffff


	//   ....[5]....
        /*0090*/ 	.word	0xffffffff


	//   ....[6]....
        /*0094*/ 	.word	0xffffffff


	//   ....[7]....
        /*0098*/ 	.word	0xffffffff


	//   ....[8]....
        /*009c*/ 	.word	0xffffffff


	//   ....[9]....
        /*00a0*/ 	.word	0xffffffff


	//   ....[10]....
        /*00a4*/ 	.word	0xffffffff


	//   ....[11]....
        /*00a8*/ 	.word	0xffffffff


	//   ....[12]....
        /*00ac*/ 	.word	0xffffffff


	//   ....[13]....
        /*00b0*/ 	.word	0xffffffff


	//----- nvinfo : EIATTR_COOP_GROUP_INSTR_OFFSETS
	.align		4
.L_41:
        /*00b4*/ 	.byte	0x04, 0x28
        /*00b6*/ 	.short	(.L_43 - .L_42)


	//   ....[0]....
.L_42:
        /*00b8*/ 	.word	0x000000b0


	//   ....[1]....
        /*00bc*/ 	.word	0x00000510


	//   ....[2]....
        /*00c0*/ 	.word	0x00000750


	//   ....[3]....
        /*00c4*/ 	.word	0x000008e0


	//   ....[4]....
        /*00c8*/ 	.word	0x000009d0


	//   ....[5]....
        /*00cc*/ 	.word	0x00000b30


	//   ....[6]....
        /*00d0*/ 	.word	0x00000cc0


	//   ....[7]....
        /*00d4*/ 	.word	0x00000f00


	//   ....[8]....
        /*00d8*/ 	.word	0x00002420


	//   ....[9]....
        /*00dc*/ 	.word	0x00003510


	//   ....[10]....
        /*00e0*/ 	.word	0x000039e0


	//   ....[11]....
        /*00e4*/ 	.word	0x00003a10


	//   ....[12]....
        /*00e8*/ 	.word	0x00004630


	//   ....[13]....
        /*00ec*/ 	.word	0x00004840


	//----- nvinfo : EIATTR_VRC_CTA_INIT_COUNT
	.align		4
.L_43:
        /*00f0*/ 	.byte	0x02, 0x4a
        /*00f2*/ 	.byte	0x80
	.zero		1


	//----- nvinfo : EIATTR_SYSCALL_OFFSETS
	.align		4
        /*00f4*/ 	.byte	0x04, 0x46
        /*00f6*/ 	.short	(.L_45 - .L_44)


	//   ....[0]....
.L_44:
        /*00f8*/ 	.word	0x00006400


	//   ....[1]....
        /*00fc*/ 	.word	0x000064f0


	//   ....[2]....
        /*0100*/ 	.word	0x00006c50


	//   ....[3]....
        /*0104*/ 	.word	0x000078d0


	//   ....[4]....
        /*0108*/ 	.word	0x00008530


	//   ....[5]....
        /*010c*/ 	.word	0x00009180


	//----- nvinfo : EIATTR_MBARRIER_INSTR_OFFSETS
	.align		4
.L_45:
        /*0110*/ 	.byte	0x04, 0x39
        /*0112*/ 	.short	(.L_47 - .L_46)


	//   ....[0]....
.L_46:
        /*0114*/ 	.word	0x00000640
        /*0118*/ 	.word	0x000000ff
        /*011c*/ 	.word	0x00000000
        /*0120*/ 	.short	0x0100
        /*0122*/ 	.byte	0x04
	.zero		1


	//   ....[1]....
        /*0124*/ 	.word	0x00000650
        /*0128*/ 	.word	0x000000ff
        /*012c*/ 	.word	0x00000040
        /*0130*/ 	.short	0x0100
        /*0132*/ 	.byte	0x04
	.zero		1


	//   ....[2]....
        /*0134*/ 	.word	0x00000660
        /*0138*/ 	.word	0x000000ff
        /*013c*/ 	.word	0x00000008
        /*0140*/ 	.short	0x0100
        /*0142*/ 	.byte	0x04
	.zero		1


	//   ....[3]....
        /*0144*/ 	.word	0x00000670
        /*0148*/ 	.word	0x000000ff
        /*014c*/ 	.word	0x00000048
        /*0150*/ 	.short	0x0100
        /*0152*/ 	.byte	0x04
	.zero		1


	//   ....[4]....
        /*0154*/ 	.word	0x00000680
        /*0158*/ 	.word	0x000000ff
        /*015c*/ 	.word	0x00000010
        /*0160*/ 	.short	0x0100
        /*0162*/ 	.byte	0x04
	.zero		1


	//   ....[5]....
        /*0164*/ 	.word	0x00000690
        /*0168*/ 	.word	0x000000ff
        /*016c*/ 	.word	0x00000050
        /*0170*/ 	.short	0x0100
        /*0172*/ 	.byte	0x04
	.zero		1


	//   ....[6]....
        /*0174*/ 	.word	0x000006a0
        /*0178*/ 	.word	0x000000ff
        /*017c*/ 	.word	0x00000018
        /*0180*/ 	.short	0x0100
        /*0182*/ 	.byte	0x04
	.zero		1


	//   ....[7]....
        /*0184*/ 	.word	0x000006b0
        /*0188*/ 	.word	0x000000ff
        /*018c*/ 	.word	0x00000058
        /*0190*/ 	.short	0x0100
        /*0192*/ 	.byte	0x04
	.zero		1


	//   ....[8]....
        /*0194*/ 	.word	0x000006c0
        /*0198*/ 	.word	0x000000ff
        /*019c*/ 	.word	0x00000020
        /*01a0*/ 	.short	0x0100
        /*01a2*/ 	.byte	0x04
	.zero		1


	//   ....[9]....
        /*01a4*/ 	.word	0x000006d0
        /*01a8*/ 	.word	0x000000ff
        /*01ac*/ 	.word	0x00000060
        /*01b0*/ 	.short	0x0100
        /*01b2*/ 	.byte	0x04
	.zero		1


	//   ....[10]....
        /*01b4*/ 	.word	0x000006e0
        /*01b8*/ 	.word	0x000000ff
        /*01bc*/ 	.word	0x00000028
        /*01c0*/ 	.short	0x0100
        /*01c2*/ 	.byte	0x04
	.zero		1


	//   ....[11]....
        /*01c4*/ 	.word	0x000006f0
        /*01c8*/ 	.word	0x000000ff
        /*01cc*/ 	.word	0x00000068
        /*01d0*/ 	.short	0x0100
        /*01d2*/ 	.byte	0x04
	.zero		1


	//   ....[12]....
        /*01d4*/ 	.word	0x00000700
        /*01d8*/ 	.word	0x000000ff
        /*01dc*/ 	.word	0x00000030
        /*01e0*/ 	.short	0x0100
        /*01e2*/ 	.byte	0x04
	.zero		1


	//   ....[13]....
        /*01e4*/ 	.word	0x00000710
        /*01e8*/ 	.word	0x000000ff
        /*01ec*/ 	.word	0x00000070
        /*01f0*/ 	.short	0x0100
        /*01f2*/ 	.byte	0x04
	.zero		1


	//   ....[14]....
        /*01f4*/ 	.word	0x00000720
        /*01f8*/ 	.word	0x000000ff
        /*01fc*/ 	.word	0x00000038
        /*0200*/ 	.short	0x0100
        /*0202*/ 	.byte	0x04
	.zero		1


	//   ....[15]....
        /*0204*/ 	.word	0x00000730
        /*0208*/ 	.word	0x000000ff
        /*020c*/ 	.word	0x00000078
        /*0210*/ 	.short	0x0100
        /*0212*/ 	.byte	0x04
	.zero		1


	//   ....[16]....
        /*0214*/ 	.word	0x00000850
        /*0218*/ 	.word	0x000000ff
        /*021c*/ 	.word	0x00000080
        /*0220*/ 	.short	0x0100
        /*0222*/ 	.byte	0x04
	.zero		1


	//   ....[17]....
        /*0224*/ 	.word	0x00000860
        /*0228*/ 	.word	0x000000ff
        /*022c*/ 	.word	0x000000a0
        /*0230*/ 	.short	0x0100
        /*0232*/ 	.byte	0x04
	.zero		1


	//   ....[18]....
        /*0234*/ 	.word	0x00000870
        /*0238*/ 	.word	0x000000ff
        /*023c*/ 	.word	0x00000088
        /*0240*/ 	.short	0x0100
        /*0242*/ 	.byte	0x04
	.zero		1


	//   ....[19]....
        /*0244*/ 	.word	0x00000880
        /*0248*/ 	.word	0x000000ff
        /*024c*/ 	.word	0x000000a8
        /*0250*/ 	.short	0x0100
        /*0252*/ 	.byte	0x04
	.zero		1


	//   ....[20]....
        /*0254*/ 	.word	0x00000890
        /*0258*/ 	.word	0x000000ff
        /*025c*/ 	.word	0x00000090
        /*0260*/ 	.short	0x0100
        /*0262*/ 	.byte	0x04
	.zero		1


	//   ....[21]....
        /*0264*/ 	.word	0x000008a0
        /*0268*/ 	.word	0x000000ff
        /*026c*/ 	.word	0x000000b0
        /*0270*/ 	.short	0x0100
        /*0272*/ 	.byte	0x04
	.zero		1


	//   ....[22]....
        /*0274*/ 	.word	0x000008b0
        /*0278*/ 	.word	0x000000ff
        /*027c*/ 	.word	0x00000098
        /*0280*/ 	.short	0x0100
        /*0282*/ 	.byte	0x04
	.zero		1


	//   ....[23]....
        /*0284*/ 	.word	0x000008c0
        /*0288*/ 	.word	0x000000ff
        /*028c*/ 	.word	0x000000b8
        /*0290*/ 	.short	0x0100
        /*0292*/ 	.byte	0x04
	.zero		1


	//   ....[24]....
        /*0294*/ 	.word	0x000009a0
        /*0298*/ 	.word	0x000000ff
        /*029c*/ 	.word	0x000000c0
        /*02a0*/ 	.short	0x0100
        /*02a2*/ 	.byte	0x06
	.zero		1


	//   ....[25]....
        /*02a4*/ 	.word	0x000009b0
        /*02a8*/ 	.word	0x000000ff
        /*02ac*/ 	.word	0x000000c8
        /*02b0*/ 	.short	0x0100
        /*02b2*/ 	.byte	0x06
	.zero		1


	//   ....[26]....
        /*02b4*/ 	.word	0x00000ae0
        /*02b8*/ 	.word	0x000000ff
        /*02bc*/ 	.word	0x000000d0
        /*02c0*/ 	.short	0x0100
        /*02c2*/ 	.byte	0x06
	.zero		1


	//   ....[27]....
        /*02c4*/ 	.word	0x00000af0
        /*02c8*/ 	.word	0x000000ff
        /*02cc*/ 	.word	0x000000e0
        /*02d0*/ 	.short	0x0100
        /*02d2*/ 	.byte	0x06
	.zero		1


	//   ....[28]....
        /*02d4*/ 	.word	0x00000b00
        /*02d8*/ 	.word	0x000000ff
        /*02dc*/ 	.word	0x000000d8
        /*02e0*/ 	.short	0x0100
        /*02e2*/ 	.byte	0x06
	.zero		1


	//   ....[29]....
        /*02e4*/ 	.word	0x00000b10
        /*02e8*/ 	.word	0x000000ff
        /*02ec*/ 	.word	0x000000e8
        /*02f0*/ 	.short	0x0100
        /*02f2*/ 	.byte	0x06
	.zero		1


	//   ....[30]....
        /*02f4*/ 	.word	0x00000c30
        /*02f8*/ 	.word	0x000000ff
        /*02fc*/ 	.word	0x000000f0
        /*0300*/ 	.short	0x0100
        /*0302*/ 	.byte	0x04
	.zero		1


	//   ....[31]....
        /*0304*/ 	.word	0x00000c40
        /*0308*/ 	.word	0x000000ff
        /*030c*/ 	.word	0x00000110
        /*0310*/ 	.short	0x0100
        /*0312*/ 	.byte	0x04
	.zero		1


	//   ....[32]....
        /*0314*/ 	.word	0x00000c50
        /*0318*/ 	.word	0x000000ff
        /*031c*/ 	.word	0x000000f8
        /*0320*/ 	.short	0x0100
        /*0322*/ 	.byte	0x04
	.zero		1


	//   ....[33]....
        /*0324*/ 	.word	0x00000c60
        /*0328*/ 	.word	0x000000ff
        /*032c*/ 	.word	0x00000118
        /*0330*/ 	.short	0x0100
        /*0332*/ 	.byte	0x04
	.zero		1


	//   ....[34]....
        /*0334*/ 	.word	0x00000c70
        /*0338*/ 	.word	0x000000ff
        /*033c*/ 	.word	0x00000100
        /*0340*/ 	.short	0x0100
        /*0342*/ 	.byte	0x04
	.zero		1


	//   ....[35]....
        /*0344*/ 	.word	0x00000c80
        /*0348*/ 	.word	0x000000ff
        /*034c*/ 	.word	0x00000120
        /*0350*/ 	.short	0x0100
        /*0352*/ 	.byte	0x04
	.zero		1


	//   ....[36]....
        /*0354*/ 	.word	0x00000c90
        /*0358*/ 	.word	0x000000ff
        /*035c*/ 	.word	0x00000108
        /*0360*/ 	.short	0x0100
        /*0362*/ 	.byte	0x04
	.zero		1


	//   ....[37]....
        /*0364*/ 	.word	0x00000ca0
        /*0368*/ 	.word	0x000000ff
        /*036c*/ 	.word	0x00000128
        /*0370*/ 	.short	0x0100
        /*0372*/ 	.byte	0x04
	.zero		1


	//   ....[38]....
        /*0374*/ 	.word	0x00000d90
        /*0378*/ 	.word	0x000000ff
        /*037c*/ 	.word	0x00000130
        /*0380*/ 	.short	0x0100
        /*0382*/ 	.byte	0x04
	.zero		1


	//   ....[39]....
        /*0384*/ 	.word	0x00000da0
        /*0388*/ 	.word	0x000000ff
        /*038c*/ 	.word	0x00000140
        /*0390*/ 	.short	0x0100
        /*0392*/ 	.byte	0x04
	.zero		1


	//   ....[40]....
        /*0394*/ 	.word	0x00000db0
        /*0398*/ 	.word	0x000000ff
        /*039c*/ 	.word	0x00000138
        /*03a0*/ 	.short	0x0100
        /*03a2*/ 	.byte	0x04
	.zero		1


	//   ....[41]....
        /*03a4*/ 	.word	0x00000dc0
        /*03a8*/ 	.word	0x000000ff
        /*03ac*/ 	.word	0x00000148
        /*03b0*/ 	.short	0x0100
        /*03b2*/ 	.byte	0x04
	.zero		1


	//   ....[42]....
        /*03b4*/ 	.word	0x00000ec0
        /*03b8*/ 	.word	0x000000ff
        /*03bc*/ 	.word	0x00000150
        /*03c0*/ 	.short	0x0100
        /*03c2*/ 	.byte	0x06
	.zero		1


	//   ....[43]....
        /*03c4*/ 	.word	0x00001c40
        /*03c8*/ 	.word	0x00000000
        /*03cc*/ 	.word	0x00000140
        /*03d0*/ 	.short	0x010a
        /*03d2*/ 	.byte	0xff
	.zero		1


	//   ....[44]....
        /*03d4*/ 	.word	0x00001c60
        /*03d8*/ 	.word	0x00000000
        /*03dc*/ 	.word	0x00000130
        /*03e0*/ 	.short	0x0101
        /*03e2*/ 	.byte	0xff
	.zero		1


	//   ....[45]....
        /*03e4*/ 	.word	0x00001d10
        /*03e8*/ 	.word	0x000000ff
        /*03ec*/ 	.word	0x00000040
        /*03f0*/ 	.short	0x010a
        /*03f2*/ 	.byte	0x04
	.zero		1


	//   ....[46]....
        /*03f4*/ 	.word	0x00001de0
        /*03f8*/ 	.word	0x000000ff
        /*03fc*/ 	.word	0x00000040
        /*0400*/ 	.short	0x010a
        /*0402*/ 	.byte	0x21
	.zero		1


	//   ....[47]....
        /*0404*/ 	.word	0x00001f90
        /*0408*/ 	.word	0x000000ff
        /*040c*/ 	.word	0x00000040
        /*0410*/ 	.short	0x010a
        /*0412*/ 	.byte	0x05
	.zero		1


	//   ....[48]....
        /*0414*/ 	.word	0x000020d0
        /*0418*/ 	.word	0x000000ff
        /*041c*/ 	.word	0x000000c8
        /*0420*/ 	.short	0x0101
        /*0422*/ 	.byte	0x15
	.zero		1


	//   ....[49]....
        /*0424*/ 	.word	0x000020f0
        /*0428*/ 	.word	0x000000ff
        /*042c*/ 	.word	0x00000040
        /*0430*/ 	.short	0x010a
        /*0432*/ 	.byte	0x04
	.zero		1


	//   ....[50]....
        /*0434*/ 	.word	0x00002170
        /*0438*/ 	.word	0x000000ff
        /*043c*/ 	.word	0x00000040
        /*0440*/ 	.short	0x010a
        /*0442*/ 	.byte	0x11
	.zero		1


	//   ....[51]....
        /*0444*/ 	.word	0x00002300
        /*0448*/ 	.word	0x000000ff
        /*044c*/ 	.word	0x00000040
        /*0450*/ 	.short	0x010a
        /*0452*/ 	.byte	0x05
	.zero		1


	//   ....[52]....
        /*0454*/ 	.word	0x00002450
        /*0458*/ 	.word	0x00000003
        /*045c*/ 	.word	0x000000d0
        /*0460*/ 	.short	0x010a
        /*0462*/ 	.byte	0xff
	.zero		1


	//   ....[53]....
        /*0464*/ 	.word	0x000025a0
        /*0468*/ 	.word	0x00000000
        /*046c*/ 	.word	0x00000000
        /*0470*/ 	.short	0x0101
        /*0472*/ 	.byte	0xff
	.zero		1


	//   ....[54]....
        /*0474*/ 	.word	0x00002b50
        /*0478*/ 	.word	0x000000ff
        /*047c*/ 	.word	0x00000000
        /*0480*/ 	.short	0x010a
        /*0482*/ 	.byte	0x04
	.zero		1


	//   ....[55]....
        /*0484*/ 	.word	0x00002be0
        /*0488*/ 	.word	0x000000ff
        /*048c*/ 	.word	0x00000000
        /*0490*/ 	.short	0x010a
        /*0492*/ 	.byte	0x05
	.zero		1


	//   ....[56]....
        /*0494*/ 	.word	0x00002c70
        /*0498*/ 	.word	0x000000ff
        /*049c*/ 	.word	0x00000000
        /*04a0*/ 	.short	0x010a
        /*04a2*/ 	.byte	0x05
	.zero		1


	//   ....[57]....
        /*04a4*/ 	.word	0x00002d00
        /*04a8*/ 	.word	0x000000ff
        /*04ac*/ 	.word	0x00000000
        /*04b0*/ 	.short	0x010a
        /*04b2*/ 	.byte	0x05
	.zero		1


	//   ....[58]....
        /*04b4*/ 	.word	0x00002d90
        /*04b8*/ 	.word	0x000000ff
        /*04bc*/ 	.word	0x00000000
        /*04c0*/ 	.short	0x010a
        /*04c2*/ 	.byte	0x05
	.zero		1


	//   ....[59]....
        /*04c4*/ 	.word	0x00002e20
        /*04c8*/ 	.word	0x000000ff
        /*04cc*/ 	.word	0x00000000
        /*04d0*/ 	.short	0x010a
        /*04d2*/ 	.byte	0x05
	.zero		1


	//   ....[60]....
        /*04d4*/ 	.word	0x00002eb0
        /*04d8*/ 	.word	0x000000ff
        /*04dc*/ 	.word	0x00000000
        /*04e0*/ 	.short	0x010a
        /*04e2*/ 	.byte	0x05
	.zero		1


	//   ....[61]....
        /*04e4*/ 	.word	0x00002f50
        /*04e8*/ 	.word	0x00000000
        /*04ec*/ 	.word	0x00000000
        /*04f0*/ 	.short	0x010a
        /*04f2*/ 	.byte	0xff
	.zero		1


	//   ....[62]....
        /*04f4*/ 	.word	0x00003070
        /*04f8*/ 	.word	0x00000002
        /*04fc*/ 	.word	0x00000130
        /*0500*/ 	.short	0x010a
        /*0502*/ 	.byte	0xff
	.zero		1


	//   ....[63]....
        /*0504*/ 	.word	0x000030d0
        /*0508*/ 	.word	0x00000004
        /*050c*/ 	.word	0x00000000
        /*0510*/ 	.short	0x0101
        /*0512*/ 	.byte	0xff
	.zero		1


	//   ....[64]....
        /*0514*/ 	.word	0x000030f0
        /*0518*/ 	.word	0x000000ff
        /*051c*/ 	.word	0x000000e0
        /*0520*/ 	.short	0x010a
        /*0522*/ 	.byte	0x04
	.zero		1


	//   ....[65]....
        /*0524*/ 	.word	0x00003210
        /*0528*/ 	.word	0x00000002
        /*052c*/ 	.word	0x000000d0
        /*0530*/ 	.short	0x010a
        /*0532*/ 	.byte	0xff
	.zero		1


	//   ....[66]....
        /*0534*/ 	.word	0x00003320
        /*0538*/ 	.word	0x00000002
        /*053c*/ 	.word	0x00000000
        /*0540*/ 	.short	0x0101
        /*0542*/ 	.byte	0xff
	.zero		1


	//   ....[67]....
        /*0544*/ 	.word	0x000033b0
        /*0548*/ 	.word	0x000000ff
        /*054c*/ 	.word	0x000000e0
        /*0550*/ 	.short	0x0106
        /*0552*/ 	.byte	0x04
	.zero		1


	//   ....[68]....
        /*0554*/ 	.word	0x000033d0
        /*0558*/ 	.word	0x000000ff
        /*055c*/ 	.word	0x000000e0
        /*0560*/ 	.short	0x010a
        /*0562*/ 	.byte	0x04
	.zero		1


	//   ....[69]....
        /*0564*/ 	.word	0x00003460
        /*0568*/ 	.word	0x000000ff
        /*056c*/ 	.word	0x000000e0
        /*0570*/ 	.short	0x0106
        /*0572*/ 	.byte	0x07
	.zero		1


	//   ....[70]....
        /*0574*/ 	.word	0x000034a0
        /*0578*/ 	.word	0x00000000
        /*057c*/ 	.word	0x000000e0
        /*0580*/ 	.short	0x010a
        /*0582*/ 	.byte	0xff
	.zero		1


	//   ....[71]....
        /*0584*/ 	.word	0x000036e0
        /*0588*/ 	.word	0x000000ff
        /*058c*/ 	.word	0x00000008
        /*0590*/ 	.short	0x010a
        /*0592*/ 	.byte	0x05
	.zero		1


	//   ....[72]....
        /*0594*/ 	.word	0x00003700
        /*0598*/ 	.word	0x000000ff
        /*059c*/ 	.word	0x00000008
        /*05a0*/ 	.short	0x010a
        /*05a2*/ 	.byte	0x05
	.zero		1


	//   ....[73]....
        /*05a4*/ 	.word	0x00003890
        /*05a8*/ 	.word	0x000000ff
        /*05ac*/ 	.word	0x00000008
        /*05b0*/ 	.short	0x010a
        /*05b2*/ 	.byte	0x05
	.zero		1


	//   ....[74]....
        /*05b4*/ 	.word	0x000038b0
        /*05b8*/ 	.word	0x000000ff
        /*05bc*/ 	.word	0x00000008
        /*05c0*/ 	.short	0x010a
        /*05c2*/ 	.byte	0x05
	.zero		1


	//   ....[75]....
        /*05c4*/ 	.word	0x00003970
        /*05c8*/ 	.word	0x000000ff
        /*05cc*/ 	.word	0x00000000
        /*05d0*/ 	.short	0x0101
        /*05d2*/ 	.byte	0x04
	.zero		1


	//   ....[76]....
        /*05d4*/ 	.word	0x00003cb0
        /*05d8*/ 	.word	0x00000000
        /*05dc*/ 	.word	0x000000d0
        /*05e0*/ 	.short	0x010a
        /*05e2*/ 	.byte	0xff
	.zero		1


	//   ....[77]....
        /*05e4*/ 	.word	0x00003d70
        /*05e8*/ 	.word	0x00000000
        /*05ec*/ 	.word	0x00000000
        /*05f0*/ 	.short	0x0101
        /*05f2*/ 	.byte	0xff
	.zero		1


	//   ....[78]....
        /*05f4*/ 	.word	0x00003e30
        /*05f8*/ 	.word	0x000000ff
        /*05fc*/ 	.word	0x00000000
        /*0600*/ 	.short	0x010a
        /*0602*/ 	.byte	0x04
	.zero		1


	//   ....[79]....
        /*0604*/ 	.word	0x00003e40
        /*0608*/ 	.word	0x000000ff
        /*060c*/ 	.word	0x00000110
        /*0610*/ 	.short	0x010a
        /*0612*/ 	.byte	0x1f
	.zero		1


	//   ....[80]....
        /*0614*/ 	.word	0x00003ef0
        /*0618*/ 	.word	0x000000ff
        /*061c*/ 	.word	0x00000000
        /*0620*/ 	.short	0x010a
        /*0622*/ 	.byte	0x05
	.zero		1


	//   ....[81]....
        /*0624*/ 	.word	0x00004020
        /*0628*/ 	.word	0x000000ff
        /*062c*/ 	.word	0x00000000
        /*0630*/ 	.short	0x010a
        /*0632*/ 	.byte	0x04
	.zero		1


	//   ....[82]....
        /*0634*/ 	.word	0x00004320
        /*0638*/ 	.word	0x000000ff
        /*063c*/ 	.word	0x00000000
        /*0640*/ 	.short	0x010a
        /*0642*/ 	.byte	0x04
	.zero		1


	//   ....[83]....
        /*0644*/ 	.word	0x000043b0
        /*0648*/ 	.word	0x000000ff
        /*064c*/ 	.word	0x00000000
        /*0650*/ 	.short	0x010a
        /*0652*/ 	.byte	0x05
	.zero		1


	//   ....[84]....
        /*0654*/ 	.word	0x00004440
        /*0658*/ 	.word	0x000000ff
        /*065c*/ 	.word	0x00000000
        /*0660*/ 	.short	0x010a
        /*0662*/ 	.byte	0x05
	.zero		1


	//   ....[85]....
        /*0664*/ 	.word	0x000044e0
        /*0668*/ 	.word	0x00000000
        /*066c*/ 	.word	0x00000000
        /*0670*/ 	.short	0x010a
        /*0672*/ 	.byte	0xff
	.zero		1


	//   ....[86]....
        /*0674*/ 	.word	0x00004520
        /*0678*/ 	.word	0x00000000
        /*067c*/ 	.word	0x00000000
        /*0680*/ 	.short	0x010a
        /*0682*/ 	.byte	0xff
	.zero		1


	//   ....[87]....
        /*0684*/ 	.word	0x00004590
        /*0688*/ 	.word	0x000000ff
        /*068c*/ 	.word	0x00000000
        /*0690*/ 	.short	0x0101
        /*0692*/ 	.byte	0x04
	.zero		1


	//   ....[88]....
        /*0694*/ 	.word	0x000045d0
        /*0698*/ 	.word	0x000000ff
        /*069c*/ 	.word	0x00000150
        /*06a0*/ 	.short	0x010a
        /*06a2*/ 	.byte	0x1a
	.zero		1


	//   ....[89]....
        /*06a4*/ 	.word	0x00004620
        /*06a8*/ 	.word	0x000000ff
        /*06ac*/ 	.word	0x00000000
        /*06b0*/ 	.short	0x0101
        /*06b2*/ 	.byte	0x04
	.zero		1


	//   ....[90]....
        /*06b4*/ 	.word	0x00004af0
        /*06b8*/ 	.word	0x0000000c
        /*06bc*/ 	.word	0x000000d0
        /*06c0*/ 	.short	0x010a
        /*06c2*/ 	.byte	0xff
	.zero		1


	//   ....[91]....
        /*06c4*/ 	.word	0x00004c60
        /*06c8*/ 	.word	0x00000000
        /*06cc*/ 	.word	0x00000000
        /*06d0*/ 	.short	0x0101
        /*06d2*/ 	.byte	0xff
	.zero		1


	//   ....[92]....
        /*06d4*/ 	.word	0x000050f0
        /*06d8*/ 	.word	0x000000ff
        /*06dc*/ 	.word	0x000000c8
        /*06e0*/ 	.short	0x010a
        /*06e2*/ 	.byte	0x15
	.zero		1


	//   ....[93]....
        /*06e4*/ 	.word	0x00005270
        /*06e8*/ 	.word	0x000000ff
        /*06ec*/ 	.word	0x000000a0
        /*06f0*/ 	.short	0x010a
        /*06f2*/ 	.byte	0x15
	.zero		1


	//   ....[94]....
        /*06f4*/ 	.word	0x000053e0
        /*06f8*/ 	.word	0x000000ff
        /*06fc*/ 	.word	0x00000080
        /*0700*/ 	.short	0x010b
        /*0702*/ 	.byte	0x15
	.zero		1


	//   ....[95]....
        /*0704*/ 	.word	0x000053f0
        /*0708*/ 	.word	0x000000ff
        /*070c*/ 	.word	0x00000000
        /*0710*/ 	.short	0x0101
        /*0712*/ 	.byte	0x28
	.zero		1


	//   ....[96]....
        /*0714*/ 	.word	0x00005400
        /*0718*/ 	.word	0x000000ff
        /*071c*/ 	.word	0x000000a8
        /*0720*/ 	.short	0x010a
        /*0722*/ 	.byte	0x15
	.zero		1


	//   ....[97]....
        /*0724*/ 	.word	0x00005550
        /*0728*/ 	.word	0x000000ff
        /*072c*/ 	.word	0x00000088
        /*0730*/ 	.short	0x010b
        /*0732*/ 	.byte	0x15
	.zero		1


	//   ....[98]....
        /*0734*/ 	.word	0x00005560
        /*0738*/ 	.word	0x000000ff
        /*073c*/ 	.word	0x00000000
        /*0740*/ 	.short	0x0101
        /*0742*/ 	.byte	0x27
	.zero		1


	//   ....[99]....
        /*0744*/ 	.word	0x00005570
        /*0748*/ 	.word	0x000000ff
        /*074c*/ 	.word	0x000000b0
        /*0750*/ 	.short	0x010a
        /*0752*/ 	.byte	0x15
	.zero		1


	//   ....[100]....
        /*0754*/ 	.word	0x000056b0
        /*0758*/ 	.word	0x000000ff
        /*075c*/ 	.word	0x00000090
        /*0760*/ 	.short	0x010b
        /*0762*/ 	.byte	0x15
	.zero		1


	//   ....[101]....
        /*0764*/ 	.word	0x000056c0
        /*0768*/ 	.word	0x000000ff
        /*076c*/ 	.word	0x00000000
        /*0770*/ 	.short	0x0101
        /*0772*/ 	.byte	0x34
	.zero		1


	//   ....[102]....
        /*0774*/ 	.word	0x000056d0
        /*0778*/ 	.word	0x000000ff
        /*077c*/ 	.word	0x000000b8
        /*0780*/ 	.short	0x010a
        /*0782*/ 	.byte	0x15
	.zero		1


	//   ....[103]....
        /*0784*/ 	.word	0x000058c0
        /*0788*/ 	.word	0x000000ff
        /*078c*/ 	.word	0x00000098
        /*0790*/ 	.short	0x010b
        /*0792*/ 	.byte	0x15
	.zero		1


	//   ....[104]....
        /*0794*/ 	.word	0x000058d0
        /*0798*/ 	.word	0x000000ff
        /*079c*/ 	.word	0x00000000
        /*07a0*/ 	.short	0x0101
        /*07a2*/ 	.byte	0x26
	.zero		1


	//   ....[105]....
        /*07a4*/ 	.word	0x00005900
        /*07a8*/ 	.word	0x000000ff
        /*07ac*/ 	.word	0x000000a0
        /*07b0*/ 	.short	0x010a
        /*07b2*/ 	.byte	0x15
	.zero		1


	//   ....[106]....
        /*07b4*/ 	.word	0x00005920
        /*07b8*/ 	.word	0x000000ff
        /*07bc*/ 	.word	0x000000a8
        /*07c0*/ 	.short	0x010a
        /*07c2*/ 	.byte	0x15
	.zero		1


	//   ....[107]....
        /*07c4*/ 	.word	0x00005940
        /*07c8*/ 	.word	0x000000ff
        /*07cc*/ 	.word	0x000000b0
        /*07d0*/ 	.short	0x010a
        /*07d2*/ 	.byte	0x15
	.zero		1


	//   ....[108]....
        /*07d4*/ 	.word	0x00005980
        /*07d8*/ 	.word	0x00000000
        /*07dc*/ 	.word	0x000000b8
        /*07e0*/ 	.short	0x010a
        /*07e2*/ 	.byte	0xff
	.zero		1


	//   ....[109]....
        /*07e4*/ 	.word	0x00005c90
        /*07e8*/ 	.word	0x00000003
        /*07ec*/ 	.word	0x000000d0
        /*07f0*/ 	.short	0x010a
        /*07f2*/ 	.byte	0xff
	.zero		1


	//   ....[110]....
        /*07f4*/ 	.word	0x00005e10
        /*07f8*/ 	.word	0x00000000
        /*07fc*/ 	.word	0x00000000
        /*0800*/ 	.short	0x0101
        /*0802*/ 	.byte	0xff
	.zero		1


	//   ....[111]....
        /*0804*/ 	.word	0x00006930
        /*0808*/ 	.word	0x000000ff
        /*080c*/ 	.word	0x00000080
        /*0810*/ 	.short	0x010a
        /*0812*/ 	.byte	0x2c
	.zero		1


	//   ....[112]....
        /*0814*/ 	.word	0x00006950
        /*0818*/ 	.word	0x00000064
        /*081c*/ 	.word	0x000000f0
        /*0820*/ 	.short	0x010a
        /*0822*/ 	.byte	0xff
	.zero		1


	//   ....[113]....
        /*0824*/ 	.word	0x00006a40
        /*0828*/ 	.word	0x000000ff
        /*082c*/ 	.word	0x00000080
        /*0830*/ 	.short	0x010a
        /*0832*/ 	.byte	0x2c
	.zero		1


	//   ....[114]....
        /*0834*/ 	.word	0x00006b30
        /*0838*/ 	.word	0x00000064
        /*083c*/ 	.word	0x000000f0
        /*0840*/ 	.short	0x010a
        /*0842*/ 	.byte	0xff
	.zero		1


	//   ....[115]....
        /*0844*/ 	.word	0x00007600
        /*0848*/ 	.word	0x00000000
        /*084c*/ 	.word	0x00000000
        /*0850*/ 	.short	0x0101
        /*0852*/ 	.byte	0xff
	.zero		1


	//   ....[116]....
        /*0854*/ 	.word	0x00007610
        /*0858*/ 	.word	0x00000003
        /*085c*/ 	.word	0x00000080
        /*0860*/ 	.short	0x010a
        /*0862*/ 	.byte	0xff
	.zero		1


	//   ....[117]....
        /*0864*/ 	.word	0x000076f0
        /*0868*/ 	.word	0x00000003
        /*086c*/ 	.word	0x00000080
        /*0870*/ 	.short	0x010a
        /*0872*/ 	.byte	0xff
	.zero		1


	//   ....[118]....
        /*0874*/ 	.word	0x00008260
        /*0878*/ 	.word	0x00000066
        /*087c*/ 	.word	0x00000000
        /*0880*/ 	.short	0x0101
        /*0882*/ 	.byte	0xff
	.zero		1


	//   ....[119]....
        /*0884*/ 	.word	0x00008280
        /*0888*/ 	.word	0x0000003e
        /*088c*/ 	.word	0x00000080
        /*0890*/ 	.short	0x010a
        /*0892*/ 	.byte	0xff
	.zero		1


	//   ....[120]....
        /*0894*/ 	.word	0x00008350
        /*0898*/ 	.word	0x0000003e
        /*089c*/ 	.word	0x00000080
        /*08a0*/ 	.short	0x010a
        /*08a2*/ 	.byte	0xff
	.zero		1


	//   ....[121]....
        /*08a4*/ 	.word	0x00008eb0
        /*08a8*/ 	.word	0x0000003e
        /*08ac*/ 	.word	0x00000000
        /*08b0*/ 	.short	0x0101
        /*08b2*/ 	.byte	0xff
	.zero		1


	//   ....[122]....
        /*08b4*/ 	.word	0x00008ed0
        /*08b8*/ 	.word	0x0000003d
        /*08bc*/ 	.word	0x00000080
        /*08c0*/ 	.short	0x010a
        /*08c2*/ 	.byte	0xff
	.zero		1


	//   ....[123]....
        /*08c4*/ 	.word	0x00008fa0
        /*08c8*/ 	.word	0x0000003d
        /*08cc*/ 	.word	0x00000080
        /*08d0*/ 	.short	0x010a
        /*08d2*/ 	.byte	0xff
	.zero		1


	//   ....[124]....
        /*08d4*/ 	.word	0x00009390
        /*08d8*/ 	.word	0x00000064
        /*08dc*/ 	.word	0x00000000
        /*08e0*/ 	.short	0x0101
        /*08e2*/ 	.byte	0xff
	.zero		1


	//   ....[125]....
        /*08e4*/ 	.word	0x00009b50
        /*08e8*/ 	.word	0x00000002
        /*08ec*/ 	.word	0x00000000
        /*08f0*/ 	.short	0x0101
        /*08f2*/ 	.byte	0xff
	.zero		1


	//   ....[126]....
        /*08f4*/ 	.word	0x00009df0
        /*08f8*/ 	.word	0x000000ff
        /*08fc*/ 	.word	0x00000000
        /*0900*/ 	.short	0x0101
        /*0902*/ 	.byte	0x06
	.zero		1


	//   ....[127]....
        /*0904*/ 	.word	0x00009e10
        /*0908*/ 	.word	0x00000000
        /*090c*/ 	.word	0x00000140
        /*0910*/ 	.short	0x010a
        /*0912*/ 	.byte	0xff
	.zero		1


	//   ....[128]....
        /*0914*/ 	.word	0x00009e70
        /*0918*/ 	.word	0x00000000
        /*091c*/ 	.word	0x00000040
        /*0920*/ 	.short	0x010a
        /*0922*/ 	.byte	0xff
	.zero		1


	//   ....[129]....
        /*0924*/ 	.word	0x00009ed0
        /*0928*/ 	.word	0x00000000
        /*092c*/ 	.word	0x00000040
        /*0930*/ 	.short	0x010a
        /*0932*/ 	.byte	0xff
	.zero		1


	//   ....[130]....
        /*0934*/ 	.word	0x00009f20
        /*0938*/ 	.word	0x00000003
        /*093c*/ 	.word	0x000000d0
        /*0940*/ 	.short	0x010a
        /*0942*/ 	.byte	0xff
	.zero		1


	//   ....[131]....
        /*0944*/ 	.word	0x00009f80
        /*0948*/ 	.word	0x00000000
        /*094c*/ 	.word	0x00000000
        /*0950*/ 	.short	0x010a
        /*0952*/ 	.byte	0xff
	.zero		1


	//   ....[132]....
        /*0954*/ 	.word	0x00009fe0
        /*0958*/ 	.word	0x00000000
        /*095c*/ 	.word	0x00000000
        /*0960*/ 	.short	0x010a
        /*0962*/ 	.byte	0xff
	.zero		1


	//   ....[133]....
        /*0964*/ 	.word	0x0000a040
        /*0968*/ 	.word	0x00000000
        /*096c*/ 	.word	0x00000000
        /*0970*/ 	.short	0x010a
        /*0972*/ 	.byte	0xff
	.zero		1


	//   ....[134]....
        /*0974*/ 	.word	0x0000a0a0
        /*0978*/ 	.word	0x00000000
        /*097c*/ 	.word	0x00000000
        /*0980*/ 	.short	0x010a
        /*0982*/ 	.byte	0xff
	.zero		1


	//   ....[135]....
        /*0984*/ 	.word	0x0000a100
        /*0988*/ 	.word	0x00000000
        /*098c*/ 	.word	0x00000000
        /*0990*/ 	.short	0x010a
        /*0992*/ 	.byte	0xff
	.zero		1


	//   ....[136]....
        /*0994*/ 	.word	0x0000a160
        /*0998*/ 	.word	0x00000000
        /*099c*/ 	.word	0x00000000
        /*09a0*/ 	.short	0x010a
        /*09a2*/ 	.byte	0xff
	.zero		1


	//   ....[137]....
        /*09a4*/ 	.word	0x0000a1c0
        /*09a8*/ 	.word	0x00000000
        /*09ac*/ 	.word	0x00000000
        /*09b0*/ 	.short	0x010a
        /*09b2*/ 	.byte	0xff
	.zero		1


	//   ....[138]....
        /*09b4*/ 	.word	0x0000a210
        /*09b8*/ 	.word	0x00000002
        /*09bc*/ 	.word	0x00000130
        /*09c0*/ 	.short	0x010a
        /*09c2*/ 	.byte	0xff
	.zero		1


	//   ....[139]....
        /*09c4*/ 	.word	0x0000a270
        /*09c8*/ 	.word	0x00000002
        /*09cc*/ 	.word	0x000000e0
        /*09d0*/ 	.short	0x010a
        /*09d2*/ 	.byte	0xff
	.zero		1


	//   ....[140]....
        /*09d4*/ 	.word	0x0000a2c0
        /*09d8*/ 	.word	0x00000002
        /*09dc*/ 	.word	0x000000d0
        /*09e0*/ 	.short	0x010a
        /*09e2*/ 	.byte	0xff
	.zero		1


	//   ....[141]....
        /*09e4*/ 	.word	0x0000a320
        /*09e8*/ 	.word	0x00000000
        /*09ec*/ 	.word	0x000000e0
        /*09f0*/ 	.short	0x010a
        /*09f2*/ 	.byte	0xff
	.zero		1


	//   ....[142]....
        /*09f4*/ 	.word	0x0000a380
        /*09f8*/ 	.word	0x00000000
        /*09fc*/ 	.word	0x00000008
        /*0a00*/ 	.short	0x010a
        /*0a02*/ 	.byte	0xff
	.zero		1


	//   ....[143]....
        /*0a04*/ 	.word	0x0000a470
        /*0a08*/ 	.word	0x00000000
        /*0a0c*/ 	.word	0x00000008
        /*0a10*/ 	.short	0x010a
        /*0a12*/ 	.byte	0xff
	.zero		1


	//   ....[144]....
        /*0a14*/ 	.word	0x0000a4c0
        /*0a18*/ 	.word	0x00000000
        /*0a1c*/ 	.word	0x000000d0
        /*0a20*/ 	.short	0x010a
        /*0a22*/ 	.byte	0xff
	.zero		1


	//   ....[145]....
        /*0a24*/ 	.word	0x0000a520
        /*0a28*/ 	.word	0x00000000
        /*0a2c*/ 	.word	0x00000110
        /*0a30*/ 	.short	0x010a
        /*0a32*/ 	.byte	0xff
	.zero		1


	//   ....[146]....
        /*0a34*/ 	.word	0x0000a580
        /*0a38*/ 	.word	0x00000000
        /*0a3c*/ 	.word	0x00000000
        /*0a40*/ 	.short	0x010a
        /*0a42*/ 	.byte	0xff
	.zero		1


	//   ....[147]....
        /*0a44*/ 	.word	0x0000a5e0
        /*0a48*/ 	.word	0x00000000
        /*0a4c*/ 	.word	0x00000000
        /*0a50*/ 	.short	0x010a
        /*0a52*/ 	.byte	0xff
	.zero		1


	//   ....[148]....
        /*0a54*/ 	.word	0x0000a640
        /*0a58*/ 	.word	0x00000000
        /*0a5c*/ 	.word	0x00000000
        /*0a60*/ 	.short	0x010a
        /*0a62*/ 	.byte	0xff
	.zero		1


	//   ....[149]....
        /*0a64*/ 	.word	0x0000a6a0
        /*0a68*/ 	.word	0x00000000
        /*0a6c*/ 	.word	0x00000000
        /*0a70*/ 	.short	0x010a
        /*0a72*/ 	.byte	0xff
	.zero		1


	//   ....[150]....
        /*0a74*/ 	.word	0x0000a700
        /*0a78*/ 	.word	0x00000000
        /*0a7c*/ 	.word	0x00000150
        /*0a80*/ 	.short	0x010a
        /*0a82*/ 	.byte	0xff
	.zero		1


	//   ....[151]....
        /*0a84*/ 	.word	0x0000a750
        /*0a88*/ 	.word	0x0000000c
        /*0a8c*/ 	.word	0x000000d0
        /*0a90*/ 	.short	0x010a
        /*0a92*/ 	.byte	0xff
	.zero		1


	//   ....[152]....
        /*0a94*/ 	.word	0x0000a7b0
        /*0a98*/ 	.word	0x00000000
        /*0a9c*/ 	.word	0x000000c8
        /*0aa0*/ 	.short	0x010a
        /*0aa2*/ 	.byte	0xff
	.zero		1


	//   ....[153]....
        /*0aa4*/ 	.word	0x0000a810
        /*0aa8*/ 	.word	0x00000000
        /*0aac*/ 	.word	0x000000a0
        /*0ab0*/ 	.short	0x010a
        /*0ab2*/ 	.byte	0xff
	.zero		1


	//   ....[154]....
        /*0ab4*/ 	.word	0x0000a870
        /*0ab8*/ 	.word	0x00000000
        /*0abc*/ 	.word	0x000000a8
        /*0ac0*/ 	.short	0x010a
        /*0ac2*/ 	.byte	0xff
	.zero		1


	//   ....[155]....
        /*0ac4*/ 	.word	0x0000a8d0
        /*0ac8*/ 	.word	0x00000000
        /*0acc*/ 	.word	0x000000b0
        /*0ad0*/ 	.short	0x010a
        /*0ad2*/ 	.byte	0xff
	.zero		1


	//   ....[156]....
        /*0ad4*/ 	.word	0x0000a930
        /*0ad8*/ 	.word	0x00000000
        /*0adc*/ 	.word	0x000000b8
        /*0ae0*/ 	.short	0x010a
        /*0ae2*/ 	.byte	0xff
	.zero		1


	//   ....[157]....
        /*0ae4*/ 	.word	0x0000a990
        /*0ae8*/ 	.word	0x00000000
        /*0aec*/ 	.word	0x000000a0
        /*0af0*/ 	.short	0x010a
        /*0af2*/ 	.byte	0xff
	.zero		1


	//   ....[158]....
        /*0af4*/ 	.word	0x0000a9f0
        /*0af8*/ 	.word	0x00000000
        /*0afc*/ 	.word	0x000000a8
        /*0b00*/ 	.short	0x010a
        /*0b02*/ 	.byte	0xff
	.zero		1


	//   ....[159]....
        /*0b04*/ 	.word	0x0000aa50
        /*0b08*/ 	.word	0x00000000
        /*0b0c*/ 	.word	0x000000b0
        /*0b10*/ 	.short	0x010a
        /*0b12*/ 	.byte	0xff
	.zero		1


	//   ....[160]....
        /*0b14*/ 	.word	0x0000aaa0
        /*0b18*/ 	.word	0x00000003
        /*0b1c*/ 	.word	0x000000d0
        /*0b20*/ 	.short	0x010a
        /*0b22*/ 	.byte	0xff
	.zero		1


	//   ....[161]....
        /*0b24*/ 	.word	0x0000ab00
        /*0b28*/ 	.word	0x00000000
        /*0b2c*/ 	.word	0x00000080
        /*0b30*/ 	.short	0x010a
        /*0b32*/ 	.byte	0xff
	.zero		1


	//   ....[162]....
        /*0b34*/ 	.word	0x0000ab50
        /*0b38*/ 	.word	0x00000064
        /*0b3c*/ 	.word	0x000000f0
        /*0b40*/ 	.short	0x010a
        /*0b42*/ 	.byte	0xff
	.zero		1


	//   ....[163]....
        /*0b44*/ 	.word	0x0000aba0
        /*0b48*/ 	.word	0x00000003
        /*0b4c*/ 	.word	0x00000080
        /*0b50*/ 	.short	0x010a
        /*0b52*/ 	.byte	0xff
	.zero		1


	//   ....[164]....
        /*0b54*/ 	.word	0x0000abf0
        /*0b58*/ 	.word	0x0000003e
        /*0b5c*/ 	.word	0x00000080
        /*0b60*/ 	.short	0x010a
        /*0b62*/ 	.byte	0xff
	.zero		1


	//   ....[165]....
        /*0b64*/ 	.word	0x0000ac40
        /*0b68*/ 	.word	0x0000003d
        /*0b6c*/ 	.word	0x00000080
        /*0b70*/ 	.short	0x010a
        /*0b72*/ 	.byte	0xff
	.zero		1


	//----- nvinfo : EIATTR_NUM_MBARRIERS
	.align		4
.L_47:
        /*0b74*/ 	.byte	0x03, 0x38
        /*0b76*/ 	.short	0x002b


	//----- nvinfo : EIATTR_EXIT_INSTR_OFFSETS
	.align		4
        /*0b78*/ 	.byte	0x04, 0x1c
        /*0b7a*/ 	.short	(.L_49 - .L_48)


	//   ....[0]....
.L_48:
        /*0b7c*/ 	.word	0x00002f80


	//   ....[1]....
        /*0b80*/ 	.word	0x00003470


	//   ....[2]....
        /*0b84*/ 	.word	0x000034d0


	//   ....[3]....
        /*0b88*/ 	.word	0x00004850


	//   ....[4]....
        /*0b8c*/ 	.word	0x000059b0


	//   ....[5]....
        /*0b90*/ 	.word	0x000059f0


	//   ....[6]....
        /*0b94*/ 	.word	0x00009cf0


	//   ....[7]....
        /*0b98*/ 	.word	0x00009d60


	//   ....[8]....
        /*0b9c*/ 	.word	0x00009d90


	//   ....[9]....
        /*0ba0*/ 	.word	0x00009e00


	//----- nvinfo : EIATTR_MAX_THREADS
	.align		4
.L_49:
        /*0ba4*/ 	.byte	0x04, 0x05
        /*0ba6*/ 	.short	(.L_51 - .L_50)
.L_50:
        /*0ba8*/ 	.word	0x00000100
        /*0bac*/ 	.word	0x00000001
        /*0bb0*/ 	.word	0x00000001


	//----- nvinfo : EIATTR_CRS_STACK_SIZE
	.align		4
.L_51:
        /*0bb4*/ 	.byte	0x04, 0x1e
        /*0bb6*/ 	.short	(.L_53 - .L_52)
.L_52:
        /*0bb8*/ 	.word	0x00000000


	//----- nvinfo : EIATTR_CBANK_PARAM_SIZE
	.align		4
.L_53:
        /*0bbc*/ 	.byte	0x03, 0x19
        /*0bbe*/ 	.short	0x0800


	//----- nvinfo : EIATTR_PARAM_CBANK
	.align		4
        /*0bc0*/ 	.byte	0x04, 0x0a
        /*0bc2*/ 	.short	(.L_55 - .L_54)
	.align		4
.L_54:
        /*0bc4*/ 	.word	index@(.nv.constant0._ZN7cutlass13device_kernelINS_4gemm6kernel13GemmUniversalIN4cute5tupleIJiiiiEEENS1_10collective13CollectiveMmaINS1_35MainloopSm100TmaUmmaWarpSpecializedILi8ELi2ELi4ENS5_IJNS4_1CILi4EEENSA_ILi2EEENSA_ILi1EEEEEEEENS5_IJNSA_ILi256EEENSA_ILi128EEENSA_ILi64EEEEEENS_10bfloat16_tENS5_IJlSD_lEEESK_SL_NS4_8TiledMMAINS4_8MMA_AtomIJNS4_26SM100_MMA_F16BF16_2x1SM_SSISK_SK_fLi256ELi128ELNS4_4UMMA5MajorE0ELSQ_0ELNSP_7ScaleInE0ELSR_0EEEEEENS4_6LayoutINS5_IJSD_SD_SD_EEENS5_IJNSA_ILi0EEESW_SW_EEEEENS5_IJNS4_10UnderscoreESZ_SZ_EEEEENS4_28SM100_TMA_2SM_LOAD_MULTICASTENS4_14ComposedLayoutINS4_7SwizzleILi3ELi4ELi3EEENS4_18smem_ptr_flag_bitsILi16EEENSU_INS5_IJNSA_ILi8EEESI_EEENS5_IJSI_SD_EEEEEEEvNS4_8identityES12_S1C_vS1D_EENS_8epilogue10collective18CollectiveEpilogueINS1F_23Sm100TmaWarpSpecializedILi4ELi2ELi32ELb1ELb0EEEJNS5_IJSH_SH_SI_EEENS5_IJNSU_ISH_SD_EENSU_INSA_ILi32EEESD_EEEEESK_SL_SK_SL_NS1F_6fusion15FusionCallbacksIS1J_NS1P_17LinearCombinationISK_fSK_fLNS_15FloatRoundStyleE2EEES1K_S1O_JEEENS4_5SM1004TMEM4LOAD26SM100_TMEM_LOAD_32dp32b32xENS4_13SM90_TMA_LOADENS13_INS14_ILi2ELi4ELi3EEES17_NSU_INS5_IJS18_S1M_EEENS5_IJS1M_SD_EEEEEEENS4_39AutoVectorizingCopyWithAssumedAlignmentILi128EEENS4_14SM90_TMA_STOREES24_S26_S26_EEEvvEEEEvNT_6ParamsE)
        /*0bc8*/ 	.short	0x0380
        /*0bca*/ 	.short	0x0800


	//----- nvinfo : EIATTR_SW_WAR
	.align		4
.L_55:
        /*0bcc*/ 	.byte	0x04, 0x36
        /*0bce*/ 	.short	(.L_57 - .L_56)
.L_56:
        /*0bd0*/ 	.word	0x00000008
.L_57:


//--------------------- .nv.callgraph             --------------------------
	.section	.nv.callgraph,"",@"SHT_CUDA_CALLGRAPH"
	.align	4
	.sectionentsize	8
	.align		4
        /*0000*/ 	.word	0x00000000
	.align		4
        /*0004*/ 	.word	0xffffffff
	.align		4
        /*0008*/ 	.word	index@(_ZN7cutlass13device_kernelINS_4gemm6kernel13GemmUniversalIN4cute5tupleIJiiiiEEENS1_10collective13CollectiveMmaINS1_35MainloopSm100TmaUmmaWarpSpecializedILi8ELi2ELi4ENS5_IJNS4_1CILi4EEENSA_ILi2EEENSA_ILi1EEEEEEEENS5_IJNSA_ILi256EEENSA_ILi128EEENSA_ILi64EEEEEENS_10bfloat16_tENS5_IJlSD_lEEESK_SL_NS4_8TiledMMAINS4_8MMA_AtomIJNS4_26SM100_MMA_F16BF16_2x1SM_SSISK_SK_fLi256ELi128ELNS4_4UMMA5MajorE0ELSQ_0ELNSP_7ScaleInE0ELSR_0EEEEEENS4_6LayoutINS5_IJSD_SD_SD_EEENS5_IJNSA_ILi0EEESW_SW_EEEEENS5_IJNS4_10UnderscoreESZ_SZ_EEEEENS4_28SM100_TMA_2SM_LOAD_MULTICASTENS4_14ComposedLayoutINS4_7SwizzleILi3ELi4ELi3EEENS4_18smem_ptr_flag_bitsILi16EEENSU_INS5_IJNSA_ILi8EEESI_EEENS5_IJSI_SD_EEEEEEEvNS4_8identityES12_S1C_vS1D_EENS_8epilogue10collective18CollectiveEpilogueINS1F_23Sm100TmaWarpSpecializedILi4ELi2ELi32ELb1ELb0EEEJNS5_IJSH_SH_SI_EEENS5_IJNSU_ISH_SD_EENSU_INSA_ILi32EEESD_EEEEESK_SL_SK_SL_NS1F_6fusion15FusionCallbacksIS1J_NS1P_17LinearCombinationISK_fSK_fLNS_15FloatRoundStyleE2EEES1K_S1O_JEEENS4_5SM1004TMEM4LOAD26SM100_TMEM_LOAD_32dp32b32xENS4_13SM90_TMA_LOADENS13_INS14_ILi2ELi4ELi3EEES17_NSU_INS5_IJS18_S1M_EEENS5_IJS1M_SD_EEEEEEENS4_39AutoVectorizingCopyWithAssumedAlignmentILi128EEENS4_14SM90_TMA_STOREES24_S26_S26_EEEvvEEEEvNT_6ParamsE)
	.align		4
        /*000c*/ 	.word	index@(__assertfail)
	.align		4
        /*0010*/ 	.word	0x00000000
	.align		4
        /*0014*/ 	.word	0xfffffffe
	.align		4
        /*0018*/ 	.word	0x00000000
	.align		4
        /*001c*/ 	.word	0xfffffffd
	.align		4
        /*0020*/ 	.word	0x00000000
	.align		4
        /*0024*/ 	.word	0xfffffffc


//--------------------- .nv.constant4             --------------------------
	.section	.nv.constant4,"a",@progbits
	.align	8
	.align		8
.nv.constant4:
        /*0000*/ 	.dword	__assertfail
	.align		8
        /*0008*/ 	.dword	__unnamed_1
	.align		8
        /*0010*/ 	.dword	__unnamed_2
	.align		8
        /*0018*/ 	.dword	_ZN40_INTERNAL_2a1124ce_4_k_cu_6374dcff_160834cuda3std3__45__cpo5beginE
	.align		8
        /*0020*/ 	.dword	_ZN40_INTERNAL_2a1124ce_4_k_cu_6374dcff_160834cuda3std3__45__cpo3endE
	.align		8
        /*0028*/ 	.dword	_ZN40_INTERNAL_2a1124ce_4_k_cu_6374dcff_160834cuda3std3__45__cpo6cbeginE
	.align		8
        /*0030*/ 	.dword	_ZN40_INTERNAL_2a1124ce_4_k_cu_6374dcff_160834cuda3std3__45__cpo4cendE
	.align		8
        /*0038*/ 	.dword	_ZN40_INTERNAL_2a1124ce_4_k_cu_6374dcff_160834cuda3std3__442_GLOBAL__N__2a1124ce_4_k_cu_6374dcff_160836ignoreE
	.align		8
        /*0040*/ 	.dword	_ZN40_INTERNAL_2a1124ce_4_k_cu_6374dcff_160834cuda3std3__419piecewise_constructE
	.align		8
        /*0048*/ 	.dword	_ZN40_INTERNAL_2a1124ce_4_k_cu_6374dcff_160834cuda3std3__48in_placeE
	.align		8
        /*0050*/ 	.dword	_ZN40_INTERNAL_2a1124ce_4_k_cu_6374dcff_160834cuda3std6ranges3__45__cpo4swapE
	.align		8
        /*0058*/ 	.dword	_ZN40_INTERNAL_2a1124ce_4_k_cu_6374dcff_160834cuda3std6ranges3__45__cpo9iter_moveE
	.align		8
        /*0060*/ 	.dword	_ZN40_INTERNAL_2a1124ce_4_k_cu_6374dcff_160834cute7productE
	.align		8
        /*0068*/ 	.dword	_ZN40_INTERNAL_2a1124ce_4_k_cu_6374dcff_160834cute1_E
	.align		8
        /*0070*/ 	.dword	$str$25
	.align		8
        /*0078*/ 	.dword	$str$26
	.align		8
        /*0080*/ 	.dword	$str$27
	.align		8
        /*0088*/ 	.dword	$str$28


//--------------------- .text._ZN7cutlass13device_kernelINS_4gemm6kernel13GemmUniversalIN4cute5tupleIJiiiiEEENS1_10collective13CollectiveMmaINS1_35MainloopSm100TmaUmmaWarpSpecializedILi8ELi2ELi4ENS5_IJNS4_1CILi4EEENSA_ILi2EEENSA_ILi1EEEEEEEENS5_IJNSA_ILi256EEENSA_ILi128EEENSA_ILi64EEEEEENS_10bfloat16_tENS5_IJlSD_lEEESK_SL_NS4_8TiledMMAINS4_8MMA_AtomIJNS4_26SM100_MMA_F16BF16_2x1SM_SSISK_SK_fLi256ELi128ELNS4_4UMMA5MajorE0ELSQ_0ELNSP_7ScaleInE0ELSR_0EEEEEENS4_6LayoutINS5_IJSD_SD_SD_EEENS5_IJNSA_ILi0EEESW_SW_EEEEENS5_IJNS4_10UnderscoreESZ_SZ_EEEEENS4_28SM100_TMA_2SM_LOAD_MULTICASTENS4_14ComposedLayoutINS4_7SwizzleILi3ELi4ELi3EEENS4_18smem_ptr_flag_bitsILi16EEENSU_INS5_IJNSA_ILi8EEESI_EEENS5_IJSI_SD_EEEEEEEvNS4_8identityES12_S1C_vS1D_EENS_8epilogue10collective18CollectiveEpilogueINS1F_23Sm100TmaWarpSpecializedILi4ELi2ELi32ELb1ELb0EEEJNS5_IJSH_SH_SI_EEENS5_IJNSU_ISH_SD_EENSU_INSA_ILi32EEESD_EEEEESK_SL_SK_SL_NS1F_6fusion15FusionCallbacksIS1J_NS1P_17LinearCombinationISK_fSK_fLNS_15FloatRoundStyleE2EEES1K_S1O_JEEENS4_5SM1004TMEM4LOAD26SM100_TMEM_LOAD_32dp32b32xENS4_13SM90_TMA_LOADENS13_INS14_ILi2ELi4ELi3EEES17_NSU_INS5_IJS18_S1M_EEENS5_IJS1M_SD_EEEEEEENS4_39AutoVectorizingCopyWithAssumedAlignmentILi128EEENS4_14SM90_TMA_STOREES24_S26_S26_EEEvvEEEEvNT_6ParamsE --------------------------
	.section	.text._ZN7cutlass13device_kernelINS_4gemm6kernel13GemmUniversalIN4cute5tupleIJiiiiEEENS1_10collective13CollectiveMmaINS1_35MainloopSm100TmaUmmaWarpSpecializedILi8ELi2ELi4ENS5_IJNS4_1CILi4EEENSA_ILi2EEENSA_ILi1EEEEEEEENS5_IJNSA_ILi256EEENSA_ILi128EEENSA_ILi64EEEEEENS_10bfloat16_tENS5_IJlSD_lEEESK_SL_NS4_8TiledMMAINS4_8MMA_AtomIJNS4_26SM100_MMA_F16BF16_2x1SM_SSISK_SK_fLi256ELi128ELNS4_4UMMA5MajorE0ELSQ_0ELNSP_7ScaleInE0ELSR_0EEEEEENS4_6LayoutINS5_IJSD_SD_SD_EEENS5_IJNSA_ILi0EEESW_SW_EEEEENS5_IJNS4_10UnderscoreESZ_SZ_EEEEENS4_28SM100_TMA_2SM_LOAD_MULTICASTENS4_14ComposedLayoutINS4_7SwizzleILi3ELi4ELi3EEENS4_18smem_ptr_flag_bitsILi16EEENSU_INS5_IJNSA_ILi8EEESI_EEENS5_IJSI_SD_EEEEEEEvNS4_8identityES12_S1C_vS1D_EENS_8epilogue10collective18CollectiveEpilogueINS1F_23Sm100TmaWarpSpecializedILi4ELi2ELi32ELb1ELb0EEEJNS5_IJSH_SH_SI_EEENS5_IJNSU_ISH_SD_EENSU_INSA_ILi32EEESD_EEEEESK_SL_SK_SL_NS1F_6fusion15FusionCallbacksIS1J_NS1P_17LinearCombinationISK_fSK_fLNS_15FloatRoundStyleE2EEES1K_S1O_JEEENS4_5SM1004TMEM4LOAD26SM100_TMEM_LOAD_32dp32b32xENS4_13SM90_TMA_LOADENS13_INS14_ILi2ELi4ELi3EEES17_NSU_INS5_IJS18_S1M_EEENS5_IJS1M_SD_EEEEEEENS4_39AutoVectorizingCopyWithAssumedAlignmentILi128EEENS4_14SM90_TMA_STOREES24_S26_S26_EEEvvEEEEvNT_6ParamsE,"ax",@progbits
	.align	128
.text._ZN7cutlass13device_kernelINS_4gemm6kernel13GemmUniversalIN4cute5tupleIJiiiiEEENS1_10collective13CollectiveMmaINS1_35MainloopSm100TmaUmmaWarpSpecializedILi8ELi2ELi4ENS5_IJNS4_1CILi4EEENSA_ILi2EEENSA_ILi1EEEEEEEENS5_IJNSA_ILi256EEENSA_ILi128EEENSA_ILi64EEEEEENS_10bfloat16_tENS5_IJlSD_lEEESK_SL_NS4_8TiledMMAINS4_8MMA_AtomIJNS4_26SM100_MMA_F16BF16_2x1SM_SSISK_SK_fLi256ELi128ELNS4_4UMMA5MajorE0ELSQ_0ELNSP_7ScaleInE0ELSR_0EEEEEENS4_6LayoutINS5_IJSD_SD_SD_EEENS5_IJNSA_ILi0EEESW_SW_EEEEENS5_IJNS4_10UnderscoreESZ_SZ_EEEEENS4_28SM100_TMA_2SM_LOAD_MULTICASTENS4_14ComposedLayoutINS4_7SwizzleILi3ELi4ELi3EEENS4_18smem_ptr_flag_bitsILi16EEENSU_INS5_IJNSA_ILi8EEESI_EEENS5_IJSI_SD_EEEEEEEvNS4_8identityES12_S1C_vS1D_EENS_8epilogue10collective18CollectiveEpilogueINS1F_23Sm100TmaWarpSpecializedILi4ELi2ELi32ELb1ELb0EEEJNS5_IJSH_SH_SI_EEENS5_IJNSU_ISH_SD_EENSU_INSA_ILi32EEESD_EEEEESK_SL_SK_SL_NS1F_6fusion15FusionCallbacksIS1J_NS1P_17LinearCombinationISK_fSK_fLNS_15FloatRoundStyleE2EEES1K_S1O_JEEENS4_5SM1004TMEM4LOAD26SM100_TMEM_LOAD_32dp32b32xENS4_13SM90_TMA_LOADENS13_INS14_ILi2ELi4ELi3EEES17_NSU_INS5_IJS18_S1M_EEENS5_IJS1M_SD_EEEEEEENS4_39AutoVectorizingCopyWithAssumedAlignmentILi128EEENS4_14SM90_TMA_STOREES24_S26_S26_EEEvvEEEEvNT_6ParamsE:
        .type           _ZN7cutlass13device_kernelINS_4gemm6kernel13GemmUniversalIN4cute5tupleIJiiiiEEENS1_10collective13CollectiveMmaINS1_35MainloopSm100TmaUmmaWarpSpecializedILi8ELi2ELi4ENS5_IJNS4_1CILi4EEENSA_ILi2EEENSA_ILi1EEEEEEEENS5_IJNSA_ILi256EEENSA_ILi128EEENSA_ILi64EEEEEENS_10bfloat16_tENS5_IJlSD_lEEESK_SL_NS4_8TiledMMAINS4_8MMA_AtomIJNS4_26SM100_MMA_F16BF16_2x1SM_SSISK_SK_fLi256ELi128ELNS4_4UMMA5MajorE0ELSQ_0ELNSP_7ScaleInE0ELSR_0EEEEEENS4_6LayoutINS5_IJSD_SD_SD_EEENS5_IJNSA_ILi0EEESW_SW_EEEEENS5_IJNS4_10UnderscoreESZ_SZ_EEEEENS4_28SM100_TMA_2SM_LOAD_MULTICASTENS4_14ComposedLayoutINS4_7SwizzleILi3ELi4ELi3EEENS4_18smem_ptr_flag_bitsILi16EEENSU_INS5_IJNSA_ILi8EEESI_EEENS5_IJSI_SD_EEEEEEEvNS4_8identityES12_S1C_vS1D_EENS_8epilogue10collective18CollectiveEpilogueINS1F_23Sm100TmaWarpSpecializedILi4ELi2ELi32ELb1ELb0EEEJNS5_IJSH_SH_SI_EEENS5_IJNSU_ISH_SD_EENSU_INSA_ILi32EEESD_EEEEESK_SL_SK_SL_NS1F_6fusion15FusionCallbacksIS1J_NS1P_17LinearCombinationISK_fSK_fLNS_15FloatRoundStyleE2EEES1K_S1O_JEEENS4_5SM1004TMEM4LOAD26SM100_TMEM_LOAD_32dp32b32xENS4_13SM90_TMA_LOADENS13_INS14_ILi2ELi4ELi3EEES17_NSU_INS5_IJS18_S1M_EEENS5_IJS1M_SD_EEEEEEENS4_39AutoVectorizingCopyWithAssumedAlignmentILi128EEENS4_14SM90_TMA_STOREES24_S26_S26_EEEvvEEEEvNT_6ParamsE,@function
        .size           _ZN7cutlass13device_kernelINS_4gemm6kernel13GemmUniversalIN4cute5tupleIJiiiiEEENS1_10collective13CollectiveMmaINS1_35MainloopSm100TmaUmmaWarpSpecializedILi8ELi2ELi4ENS5_IJNS4_1CILi4EEENSA_ILi2EEENSA_ILi1EEEEEEEENS5_IJNSA_ILi256EEENSA_ILi128EEENSA_ILi64EEEEEENS_10bfloat16_tENS5_IJlSD_lEEESK_SL_NS4_8TiledMMAINS4_8MMA_AtomIJNS4_26SM100_MMA_F16BF16_2x1SM_SSISK_SK_fLi256ELi128ELNS4_4UMMA5MajorE0ELSQ_0ELNSP_7ScaleInE0ELSR_0EEEEEENS4_6LayoutINS5_IJSD_SD_SD_EEENS5_IJNSA_ILi0EEESW_SW_EEEEENS5_IJNS4_10UnderscoreESZ_SZ_EEEEENS4_28SM100_TMA_2SM_LOAD_MULTICASTENS4_14ComposedLayoutINS4_7SwizzleILi3ELi4ELi3EEENS4_18smem_ptr_flag_bitsILi16EEENSU_INS5_IJNSA_ILi8EEESI_EEENS5_IJSI_SD_EEEEEEEvNS4_8identityES12_S1C_vS1D_EENS_8epilogue10collective18CollectiveEpilogueINS1F_23Sm100TmaWarpSpecializedILi4ELi2ELi32ELb1ELb0EEEJNS5_IJSH_SH_SI_EEENS5_IJNSU_ISH_SD_EENSU_INSA_ILi32EEESD_EEEEESK_SL_SK_SL_NS1F_6fusion15FusionCallbacksIS1J_NS1P_17LinearCombinationISK_fSK_fLNS_15FloatRoundStyleE2EEES1K_S1O_JEEENS4_5SM1004TMEM4LOAD26SM100_TMEM_LOAD_32dp32b32xENS4_13SM90_TMA_LOADENS13_INS14_ILi2ELi4ELi3EEES17_NSU_INS5_IJS18_S1M_EEENS5_IJS1M_SD_EEEEEEENS4_39AutoVectorizingCopyWithAssumedAlignmentILi128EEENS4_14SM90_TMA_STOREES24_S26_S26_EEEvvEEEEvNT_6ParamsE,(.L_x_209 - _ZN7cutlass13device_kernelINS_4gemm6kernel13GemmUniversalIN4cute5tupleIJiiiiEEENS1_10collective13CollectiveMmaINS1_35MainloopSm100TmaUmmaWarpSpecializedILi8ELi2ELi4ENS5_IJNS4_1CILi4EEENSA_ILi2EEENSA_ILi1EEEEEEEENS5_IJNSA_ILi256EEENSA_ILi128EEENSA_ILi64EEEEEENS_10bfloat16_tENS5_IJlSD_lEEESK_SL_NS4_8TiledMMAINS4_8MMA_AtomIJNS4_26SM100_MMA_F16BF16_2x1SM_SSISK_SK_fLi256ELi128ELNS4_4UMMA5MajorE0ELSQ_0ELNSP_7ScaleInE0ELSR_0EEEEEENS4_6LayoutINS5_IJSD_SD_SD_EEENS5_IJNSA_ILi0EEESW_SW_EEEEENS5_IJNS4_10UnderscoreESZ_SZ_EEEEENS4_28SM100_TMA_2SM_LOAD_MULTICASTENS4_14ComposedLayoutINS4_7SwizzleILi3ELi4ELi3EEENS4_18smem_ptr_flag_bitsILi16EEENSU_INS5_IJNSA_ILi8EEESI_EEENS5_IJSI_SD_EEEEEEEvNS4_8identityES12_S1C_vS1D_EENS_8epilogue10collective18CollectiveEpilogueINS1F_23Sm100TmaWarpSpecializedILi4ELi2ELi32ELb1ELb0EEEJNS5_IJSH_SH_SI_EEENS5_IJNSU_ISH_SD_EENSU_INSA_ILi32EEESD_EEEEESK_SL_SK_SL_NS1F_6fusion15FusionCallbacksIS1J_NS1P_17LinearCombinationISK_fSK_fLNS_15FloatRoundStyleE2EEES1K_S1O_JEEENS4_5SM1004TMEM4LOAD26SM100_TMEM_LOAD_32dp32b32xENS4_13SM90_TMA_LOADENS13_INS14_ILi2ELi4ELi3EEES17_NSU_INS5_IJS18_S1M_EEENS5_IJS1M_SD_EEEEEEENS4_39AutoVectorizingCopyWithAssumedAlignmentILi128EEENS4_14SM90_TMA_STOREES24_S26_S26_EEEvvEEEEvNT_6ParamsE)
        .other          _ZN7cutlass13device_kernelINS_4gemm6kernel13GemmUniversalIN4cute5tupleIJiiiiEEENS1_10collective13CollectiveMmaINS1_35MainloopSm100TmaUmmaWarpSpecializedILi8ELi2ELi4ENS5_IJNS4_1CILi4EEENSA_ILi2EEENSA_ILi1EEEEEEEENS5_IJNSA_ILi256EEENSA_ILi128EEENSA_ILi64EEEEEENS_10bfloat16_tENS5_IJlSD_lEEESK_SL_NS4_8TiledMMAINS4_8MMA_AtomIJNS4_26SM100_MMA_F16BF16_2x1SM_SSISK_SK_fLi256ELi128ELNS4_4UMMA5MajorE0ELSQ_0ELNSP_7ScaleInE0ELSR_0EEEEEENS4_6LayoutINS5_IJSD_SD_SD_EEENS5_IJNSA_ILi0EEESW_SW_EEEEENS5_IJNS4_10UnderscoreESZ_SZ_EEEEENS4_28SM100_TMA_2SM_LOAD_MULTICASTENS4_14ComposedLayoutINS4_7SwizzleILi3ELi4ELi3EEENS4_18smem_ptr_flag_bitsILi16EEENSU_INS5_IJNSA_ILi8EEESI_EEENS5_IJSI_SD_EEEEEEEvNS4_8identityES12_S1C_vS1D_EENS_8epilogue10collective18CollectiveEpilogueINS1F_23Sm100TmaWarpSpecializedILi4ELi2ELi32ELb1ELb0EEEJNS5_IJSH_SH_SI_EEENS5_IJNSU_ISH_SD_EENSU_INSA_ILi32EEESD_EEEEESK_SL_SK_SL_NS1F_6fusion15FusionCallbacksIS1J_NS1P_17LinearCombinationISK_fSK_fLNS_15FloatRoundStyleE2EEES1K_S1O_JEEENS4_5SM1004TMEM4LOAD26SM100_TMEM_LOAD_32dp32b32xENS4_13SM90_TMA_LOADENS13_INS14_ILi2ELi4ELi3EEES17_NSU_INS5_IJS18_S1M_EEENS5_IJS1M_SD_EEEEEEENS4_39AutoVectorizingCopyWithAssumedAlignmentILi128EEENS4_14SM90_TMA_STOREES24_S26_S26_EEEvvEEEEvNT_6ParamsE,@"STO_CUDA_ENTRY STV_DEFAULT"
_ZN7cutlass13device_kernelINS_4gemm6kernel13GemmUniversalIN4cute5tupleIJiiiiEEENS1_10collective13CollectiveMmaINS1_35MainloopSm100TmaUmmaWarpSpecializedILi8ELi2ELi4ENS5_IJNS4_1CILi4EEENSA_ILi2EEENSA_ILi1EEEEEEEENS5_IJNSA_ILi256EEENSA_ILi128EEENSA_ILi64EEEEEENS_10bfloat16_tENS5_IJlSD_lEEESK_SL_NS4_8TiledMMAINS4_8MMA_AtomIJNS4_26SM100_MMA_F16BF16_2x1SM_SSISK_SK_fLi256ELi128ELNS4_4UMMA5MajorE0ELSQ_0ELNSP_7ScaleInE0ELSR_0EEEEEENS4_6LayoutINS5_IJSD_SD_SD_EEENS5_IJNSA_ILi0EEESW_SW_EEEEENS5_IJNS4_10UnderscoreESZ_SZ_EEEEENS4_28SM100_TMA_2SM_LOAD_MULTICASTENS4_14ComposedLayoutINS4_7SwizzleILi3ELi4ELi3EEENS4_18smem_ptr_flag_bitsILi16EEENSU_INS5_IJNSA_ILi8EEESI_EEENS5_IJSI_SD_EEEEEEEvNS4_8identityES12_S1C_vS1D_EENS_8epilogue10collective18CollectiveEpilogueINS1F_23Sm100TmaWarpSpecializedILi4ELi2ELi32ELb1ELb0EEEJNS5_IJSH_SH_SI_EEENS5_IJNSU_ISH_SD_EENSU_INSA_ILi32EEESD_EEEEESK_SL_SK_SL_NS1F_6fusion15FusionCallbacksIS1J_NS1P_17LinearCombinationISK_fSK_fLNS_15FloatRoundStyleE2EEES1K_S1O_JEEENS4_5SM1004TMEM4LOAD26SM100_TMEM_LOAD_32dp32b32xENS4_13SM90_TMA_LOADENS13_INS14_ILi2ELi4ELi3EEES17_NSU_INS5_IJS18_S1M_EEENS5_IJS1M_SD_EEEEEEENS4_39AutoVectorizingCopyWithAssumedAlignmentILi128EEENS4_14SM90_TMA_STOREES24_S26_S26_EEEvvEEEEvNT_6ParamsE:
[----:B------:R-:W1:Y:S01]  /*0000*/  LDC R1, c[0x0][0x37c] ;  /* 0x0000df00ff017b82 */ /* 0x000e620000000800 */
[----:B------:R-:W2:Y:S01]  /*0010*/  S2R R97, SR_TID.X ;  /* 0x0000000000617919 */ /* 0x000ea20000002100 */
[----:B------:R-:W3:Y:S06]  /*0020*/  LDCU.64 UR8, c[0x0][0x890] ;  /* 0x00011200ff0877ac */ /* 0x000eec0008000a00 */
[----:B------:R-:W4:Y:S01]  /*0030*/  S2UR UR52, SR_CgaCtaId ;  /* 0x00000000003479c3 */ /* 0x000f220000008800 */
[----:B------:R-:W-:Y:S02]  /*0040*/  PRMT R84, RZ, 0x7610, R84 ;  /* 0x00007610ff547816 */ /* 0x000fe40000000054 */
[----:B------:R-:W-:-:S02]  /*0050*/  ELECT P0, URZ, PT ;  /* 0x0000000000ff782f */ /* 0x000fc40003800000 */
[----:B---3--:R-:W-:-:S04]  /*0060*/  ISETP.NE.U32.AND P1, PT, RZ, UR8, PT ;  /* 0x00000008ff007c0c */ /* 0x008fc8000bf25070 */
[----:B------:R-:W-:Y:S01]  /*0070*/  ISETP.NE.AND.EX P2, PT, RZ, UR9, PT, P1 ;  /* 0x00000009ff007c0c */ /* 0x000fe2000bf45310 */
[----:B----4-:R-:W-:Y:S02]  /*0080*/  ULOP3.LUT UR46, UR52, 0x1, URZ, 0xc0, !UPT ;  /* 0x00000001342e7892 */ /* 0x010fe4000f8ec0ff */
[----:B------:R-:W-:Y:S01]  /*0090*/  ULOP3.LUT UR45, UR52, 0x1, URZ, 0x3c, !UPT ;  /* 0x00000001342d7892 */ /* 0x000fe2000f8e3cff */
[----:B--2---:R-:W-:-:S05]  /*00a0*/  SHF.R.U32.HI R85, RZ, 0x5, R97 ;  /* 0x00000005ff557819 */ /* 0x004fca0000011661 */
[----:B------:R-:W2:Y:S02]  /*00b0*/  SHFL.IDX PT, R0, R85, RZ, 0x1f ;  /* 0x00001fff55007589 */ /* 0x000ea400000e0000 */
[----:B--2---:R-:W-:Y:S02]  /*00c0*/  R2UR UR21, R0 ;  /* 0x00000000001572ca */ /* 0x004fe400000e0000 */
[----:B-1----:R-:W-:Y:S05]  /*00d0*/  @P2 BRA `(.L_x_0) ;  /* 0x0000000000302947 */ /* 0x002fea0003800000 */
[----:B------:R-:W1:Y:S02]  /*00e0*/  LDCU.64 UR4, c[0x0][0x888] ;  /* 0x00011100ff0477ac */ /* 0x000e640008000a00 */
[----:B-1----:R-:W-:-:S04]  /*00f0*/  UISETP.NE.U32.AND UP0, UPT, UR4, URZ, UPT ;  /* 0x000000ff0400728c */ /* 0x002fc8000bf05070 */
[----:B------:R-:W-:-:S09]  /*0100*/  UISETP.NE.AND.EX UP0, UPT, UR5, URZ, UPT, UP0 ;  /* 0x000000ff0500728c */ /* 0x000fd2000bf05300 */
[----:B------:R-:W-:Y:S05]  /*0110*/  BRA.U !UP0, `(.L_x_1) ;  /* 0x0000000108147547 */ /* 0x000fea000b800000 */
[----:B------:R-:W1:Y:S01]  /*0120*/  LDC.64 R2, c[0x0][0x888] ;  /* 0x00022200ff027b82 */ /* 0x000e620000000a00 */
[----:B------:R-:W1:Y:S02]  /*0130*/  LDCU.64 UR4, c[0x0][0x358] ;  /* 0x00006b00ff0477ac */ /* 0x000e640008000a00 */
[----:B-1----:R1:W5:Y:S01]  /*0140*/  LDG.E R41, desc[UR4][R2.64] ;  /* 0x0000000402297981 */ /* 0x002362000c1e1900 */
[----:B------:R-:W-:Y:S01]  /*0150*/  HFMA2 R84, -RZ, RZ, 0, 5.9604644775390625e-08 ;  /* 0x00000001ff547431 */ /* 0x000fe200000001ff */
[----:B------:R-:W-:Y:S05]  /*0160*/  BRA `(.L_x_0) ;  /* 0x00000000000c7947 */ /* 0x000fea0003800000 */
.L_x_1:
[----:B------:R-:W1:Y:S01]  /*0170*/  LDCU UR4, c[0x0][0x880] ;  /* 0x00011000ff0477ac */ /* 0x000e620008000800 */
[----:B------:R-:W-:Y:S01]  /*0180*/  HFMA2 R84, -RZ, RZ, 0, 5.9604644775390625e-08 ;  /* 0x00000001ff547431 */ /* 0x000fe200000001ff */
[----:B-1----:R-:W-:-:S07]  /*0190*/  MOV R41, UR4 ;  /* 0x0000000400297c02 */ /* 0x002fce0008000f00 */
.L_x_0:
[----:B------:R-:W2:Y:S02]  /*01a0*/  LDCU.64 UR4, c[0x0][0x8b0] ;  /* 0x00011600ff0477ac */ /* 0x000ea40008000a00 */
[----:B--2---:R-:W-:-:S04]  /*01b0*/  UISETP.NE.U32.AND UP0, UPT, UR4, URZ, UPT ;  /* 0x000000ff0400728c */ /* 0x004fc8000bf05070 */
[----:B------:R-:W-:-:S09]  /*01c0*/  UISETP.NE.AND.EX UP0, UPT, UR5, URZ, UPT, UP0 ;  /* 0x000000ff0500728c */ /* 0x000fd2000bf05300 */
[----:B------:R-:W-:Y:S05]  /*01d0*/  BRA.U UP0, `(.L_x_2) ;  /* 0x0000000100287547 */ /* 0x000fea000b800000 */
[----:B------:R-:W2:Y:S02]  /*01e0*/  LDCU.64 UR4, c[0x0][0x8a8] ;  /* 0x00011500ff0477ac */ /* 0x000ea40008000a00 */
[----:B--2---:R-:W-:-:S04]  /*01f0*/  UISETP.NE.U32.AND UP0, UPT, UR4, URZ, UPT ;  /* 0x000000ff0400728c */ /* 0x004fc8000bf05070 */
[----:B------:R-:W-:-:S09]  /*0200*/  UISETP.NE.AND.EX UP0, UPT, UR5, URZ, UPT, UP0 ;  /* 0x000000ff0500728c */ /* 0x000fd2000bf05300 */
[----:B------:R-:W-:Y:S05]  /*0210*/  BRA.U !UP0, `(.L_x_3) ;  /* 0x0000000108107547 */ /* 0x000fea000b800000 */
[----:B------:R-:W2:Y:S01]  /*0220*/  LDC.64 R38, c[0x0][0x8a8] ;  /* 0x00022a00ff267b82 */ /* 0x000ea20000000a00 */
[----:B------:R-:W2:Y:S02]  /*0230*/  LDCU.64 UR4, c[0x0][0x358] ;  /* 0x00006b00ff0477ac */ /* 0x000ea40008000a00 */
[----:B--2---:R2:W5:Y:S01]  /*0240*/  LDG.E R38, desc[UR4][R38.64] ;  /* 0x0000000426267981 */ /* 0x004562000c1e1900 */
[----:B------:R-:W-:Y:S05]  /*0250*/  BRA `(.L_x_2) ;  /* 0x0000000000087947 */ /* 0x000fea0003800000 */
.L_x_3:
[----:B------:R-:W2:Y:S02]  /*0260*/  LDCU UR4, c[0x0][0x8a0] ;  /* 0x00011400ff0477ac */ /* 0x000ea40008000800 */
[----:B--2---:R-:W-:Y:S02]  /*0270*/  MOV R38, UR4 ;  /* 0x0000000400267c02 */ /* 0x004fe40008000f00 */
.L_x_2:
[----:B------:R-:W-:Y:S01]  /*0280*/  IMAD.U32 R0, RZ, RZ, UR21 ;  /* 0x00000015ff007e24 */ /* 0x000fe2000f8e00ff */
[----:B------:R-:W-:Y:S04]  /*0290*/  BSSY.RECONVERGENT B0, `(.L_x_4) ;  /* 0x000000c000007945 */ /* 0x000fe80003800200 */
[C---:B------:R-:W-:Y:S02]  /*02a0*/  ISETP.NE.OR P3, PT, R0.reuse, 0x1, !P0 ;  /* 0x000000010000780c */ /* 0x040fe40004765670 */
[----:B------:R-:W-:-:S11]  /*02b0*/  ISETP.NE.OR P2, PT, R0, 0x3, !P0 ;  /* 0x000000030000780c */ /* 0x000fd60004745670 */
[----:B------:R-:W-:Y:S05]  /*02c0*/  @P3 BRA `(.L_x_5) ;  /* 0x0000000000203947 */ /* 0x000fea0003800000 */
[----:B------:R-:W3:Y:S02]  /*02d0*/  LDCU.64 UR4, c[0x0][0x348] ;  /* 0x00006900ff0477ac */ /* 0x000ee40008000a00 */
[----:B---3--:R-:W-:Y:S02]  /*02e0*/  UIADD3 UR6, UP1, UPT, UR4, 0x80, URZ ;  /* 0x0000008004067890 */ /* 0x008fe4000ff3e0ff */
[----:B------:R-:W-:Y:S02]  /*02f0*/  UIADD3 UR4, UP0, UPT, UR4, 0x180, URZ ;  /* 0x0000018004047890 */ /* 0x000fe4000ff1e0ff */
[----:B------:R-:W-:Y:S02]  /*0300*/  UIADD3.X UR7, UPT, UPT, URZ, UR5, URZ, UP1, !UPT ;  /* 0x00000005ff077290 */ /* 0x000fe40008ffe4ff */
[----:B------:R-:W-:-:S07]  /*0310*/  UIADD3.X UR5, UPT, UPT, URZ, UR5, URZ, UP0, !UPT ;  /* 0x00000005ff057290 */ /* 0x000fce00087fe4ff */
[----:B------:R3:W-:Y:S02]  /*0320*/  UTMACCTL.PF [UR6] ;  /* 0x00000000060079b9 */ /* 0x0007e40008040000 */
[----:B------:R3:W-:Y:S02]  /*0330*/  UTMACCTL.PF [UR4] ;  /* 0x00000000040079b9 */ /* 0x0007e40008040000 */
[----:B---3--:R-:W-:Y:S01]  /*0340*/  NOP ;  /* 0x0000000000007918 */ /* 0x008fe20000000000 */
.L_x_5:
[----:B------:R-:W-:Y:S05]  /*0350*/  BSYNC.RECONVERGENT B0 ;  /* 0x0000000000007941 */ /* 0x000fea0003800200 */
.L_x_4:
[----:B------:R-:W-:Y:S04]  /*0360*/  BSSY.RECONVERGENT B0, `(.L_x_6) ;  /* 0x000000a000007945 */ /* 0x000fe80003800200 */
        /* <DEDUP_REMOVED lines=9> */
.L_x_7:
[----:B------:R-:W-:Y:S05]  /*0400*/  BSYNC.RECONVERGENT B0 ;  /* 0x0000000000007941 */ /* 0x000fea0003800200 */
.L_x_6:
[----:B------:R-:W3:Y:S01]  /*0410*/  LDCU.64 UR4, c[0x0][0x888] ;  /* 0x00011100ff0477ac */ /* 0x000ee20008000a00 */
[----:B------:R-:W-:Y:S01]  /*0420*/  ISETP.NE.AND.EX P1, PT, RZ, UR9, PT, P1 ;  /* 0x00000009ff007c0c */ /* 0x000fe2000bf25310 */
[----:B------:R-:W-:Y:S01]  /*0430*/  UPLOP3.LUT UP5, UPT, UPT, UPT, UPT, 0x80, 0x8 ;  /* 0x000000000008789c */ /* 0x000fe20003faf070 */
[----:B---3--:R-:W-:-:S04]  /*0440*/  ISETP.NE.U32.AND P2, PT, RZ, UR4, PT ;  /* 0x00000004ff007c0c */ /* 0x008fc8000bf45070 */
[----:B------:R-:W-:-:S13]  /*0450*/  ISETP.NE.AND.EX P2, PT, RZ, UR5, PT, P2 ;  /* 0x00000005ff007c0c */ /* 0x000fda000bf45320 */
[----:B------:R-:W-:Y:S05]  /*0460*/  @P2 BRA P1, `(.L_x_8) ;  /* 0x0000000000282947 */ /* 0x000fea0000800000 */
[----:B------:R-:W-:Y:S01]  /*0470*/  UISETP.NE.U32.AND UP0, UPT, UR8, URZ, UPT ;  /* 0x000000ff0800728c */ /* 0x000fe2000bf05070 */
[----:B-----5:R-:W-:Y:S01]  /*0480*/  FSETP.NEU.AND P1, PT, R41, RZ, PT ;  /* 0x000000ff2900720b */ /* 0x020fe20003f2d000 */
[----:B------:R-:W-:Y:S02]  /*0490*/  UISETP.NE.U32.AND UP2, UPT, UR4, URZ, UPT ;  /* 0x000000ff0400728c */ /* 0x000fe4000bf45070 */
[----:B------:R-:W-:Y:S02]  /*04a0*/  UISETP.NE.AND.EX UP1, UPT, UR9, URZ, UPT, UP0 ;  /* 0x000000ff0900728c */ /* 0x000fe4000bf25300 */
[----:B------:R-:W-:-:S04]  /*04b0*/  UISETP.NE.AND.EX UP0, UPT, UR5, URZ, UPT, UP2 ;  /* 0x000000ff0500728c */ /* 0x000fc8000bf05320 */
[----:B------:R-:W-:-:S04]  /*04c0*/  USEL UR4, URZ, 0xffffffff, UP0 ;  /* 0xffffffffff047887 */ /* 0x000fc80008000000 */
[----:B------:R-:W-:Y:S01]  /*04d0*/  VOTEU.ANY UP0, P1 ;  /* 0x0000000000ff7886 */ /* 0x000fe20000800100 */
[----:B------:R-:W-:-:S04]  /*04e0*/  @!UP1 USEL UR4, URZ, 0xffffffff, UP0 ;  /* 0xffffffffff049887 */ /* 0x000fc80008000000 */
[----:B------:R-:W-:-:S04]  /*04f0*/  ULOP3.LUT UR4, UR4, 0x1, URZ, 0xc0, !UPT ;  /* 0x0000000104047892 */ /* 0x000fc8000f8ec0ff */
[----:B------:R-:W-:-:S11]  /*0500*/  UISETP.NE.U32.AND UP5, UPT, UR4, 0x1, UPT ;  /* 0x000000010400788c */ /* 0x000fd6000bfa5070 */
.L_x_8:
[----:B------:R-:W3:Y:S01]  /*0510*/  SHFL.IDX PT, R0, R85, RZ, 0x1f ;  /* 0x00001fff55007589 */ /* 0x000ee200000e0000 */
[----:B------:R-:W-:-:S04]  /*0520*/  UISETP.NE.AND UP0, UPT, UR21, 0x2, UPT ;  /* 0x000000021500788c */ /* 0x000fc8000bf05270 */
[----:B------:R-:W-:Y:S02]  /*0530*/  UISETP.EQ.AND UP1, UPT, UR46, URZ, !UP0 ;  /* 0x000000ff2e00728c */ /* 0x000fe4000c722270 */
[----:B------:R-:W-:-:S04]  /*0540*/  USEL UR49, URZ, 0x1, UP0 ;  /* 0x00000001ff317887 */ /* 0x000fc80008000000 */
[----:B------:R-:W-:Y:S02]  /*0550*/  PLOP3.LUT P3, PT, P0, PT, UP1, 0x80, 0x8 ;  /* 0x000000000008781c */ /* 0x000fe4000076f018 */
[----:B---3--:R-:W-:-:S13]  /*0560*/  ISETP.NE.AND P1, PT, R0, RZ, PT ;  /* 0x000000ff0000720c */ /* 0x008fda0003f25270 */
[----:B------:R-:W-:Y:S05]  /*0570*/  @P1 BRA `(.L_x_9) ;  /* 0x0000000000741947 */ /* 0x000fea0003800000 */
[----:B------:R-:W-:Y:S01]  /*0580*/  UMOV UR4, 0x400 ;  /* 0x0000040000047882 */ /* 0x000fe20000000000 */
[----:B------:R-:W-:Y:S01]  /*0590*/  UMOV UR8, 0x1 ;  /* 0x0000000100087882 */ /* 0x000fe20000000000 */
[----:B------:R-:W-:Y:S01]  /*05a0*/  UMOV UR6, 0x3 ;  /* 0x0000000300067882 */ /* 0x000fe20000000000 */
[----:B------:R-:W-:Y:S02]  /*05b0*/  ULEA UR4, UR52, UR4, 0x18 ;  /* 0x0000000434047291 */ /* 0x000fe4000f8ec0ff */
[----:B------:R-:W-:-:S04]  /*05c0*/  UIADD3 UR8, UPT, UPT, -UR8, 0x100000, URZ ;  /* 0x0010000008087890 */ /* 0x000fc8000fffe1ff */
[----:B------:R-:W-:Y:S02]  /*05d0*/  USHF.L.U32 UR9, UR8, 0xb, URZ ;  /* 0x0000000b08097899 */ /* 0x000fe400080006ff */
[----:B------:R-:W-:Y:S02]  /*05e0*/  USHF.L.U32 UR8, UR8, 0x1, URZ ;  /* 0x0000000108087899 */ /* 0x000fe400080006ff */
[----:B------:R-:W-:-:S04]  /*05f0*/  UIADD3 UR6, UPT, UPT, -UR6, 0x100000, URZ ;  /* 0x0010000006067890 */ /* 0x000fc8000fffe1ff */
[----:B------:R-:W-:Y:S02]  /*0600*/  USHF.L.U32 UR7, UR6, 0xb, URZ ;  /* 0x0000000b06077899 */ /* 0x000fe400080006ff */
[----:B------:R-:W-:Y:S01]  /*0610*/  USHF.L.U32 UR6, UR6, 0x1, URZ ;  /* 0x0000000106067899 */ /* 0x000fe200080006ff */
[----:B------:R-:W-:Y:S01]  /*0620*/  ELECT P1, URZ, PT ;  /* 0x0000000000ff782f */ /* 0x000fe20003820000 */
[----:B------:R-:W3:Y:S02]  /*0630*/  FENCE.VIEW.ASYNC.S ;  /* 0x00000000000073c6 */ /* 0x000ee40000000000 */
[----:B---3--:R3:W4:Y:S08]  /*0640*/  SYNCS.EXCH.64 URZ, [UR4], UR8 ;  /* 0x0000000804ff75b2 */ /* 0x0087300008000100 */
[----:B------:R3:W1:Y:S01]  /*0650*/  SYNCS.EXCH.64 URZ, [UR4+0x40], UR6 ;  /* 0x0000400604ff75b2 */ /* 0x0006620008000100 */
        /* <DEDUP_REMOVED lines=13> */
[----:B------:R3:W1:Y:S02]  /*0730*/  SYNCS.EXCH.64 URZ, [UR4+0x78], UR6 ;  /* 0x0000780604ff75b2 */ /* 0x0006640008000100 */
[----:B---3--:R-:W-:Y:S01]  /*0740*/  NOP ;  /* 0x0000000000007918 */ /* 0x008fe20000000000 */
.L_x_9:
[----:B------:R-:W3:Y:S01]  /*0750*/  SHFL.IDX PT, R0, R85, RZ, 0x1f ;  /* 0x00001fff55007589 */ /* 0x000ee200000e0000 */
[----:B------:R-:W-:Y:S01]  /*0760*/  NOP ;  /* 0x0000000000007918 */ /* 0x000fe20000000000 */
[----:B---3--:R-:W-:-:S13]  /*0770*/  ISETP.NE.AND P1, PT, R0, 0x1, PT ;  /* 0x000000010000780c */ /* 0x008fda0003f25270 */
        /* <DEDUP_REMOVED lines=13> */
[----:B---3--:R3:W1:Y:S08]  /*0850*/  SYNCS.EXCH.64 URZ, [UR4+0x80], UR8 ;  /* 0x0000800804ff75b2 */ /* 0x0086700008000100 */
[----:B------:R3:W1:Y:S01]  /*0860*/  SYNCS.EXCH.64 URZ, [UR4+0xa0], UR6 ;  /* 0x0000a00604ff75b2 */ /* 0x0006620008000100 */
[----:B------:R3:W1:Y:S01]  /*0870*/  SYNCS.EXCH.64 URZ, [UR4+0x88], UR8 ;  /* 0x0000880804ff75b2 */ /* 0x0006620008000100 */
[----:B------:R3:W1:Y:S01]  /*0880*/  SYNCS.EXCH.64 URZ, [UR4+0xa8], UR6 ;  /* 0x0000a80604ff75b2 */ /* 0x0006620008000100 */
[----:B------:R3:W1:Y:S01]  /*0890*/  SYNCS.EXCH.64 URZ, [UR4+0x90], UR8 ;  /* 0x0000900804ff75b2 */ /* 0x0006620008000100 */
[----:B------:R3:W1:Y:S01]  /*08a0*/  SYNCS.EXCH.64 URZ, [UR4+0xb0], UR6 ;  /* 0x0000b00604ff75b2 */ /* 0x0006620008000100 */
[----:B------:R3:W1:Y:S01]  /*08b0*/  SYNCS.EXCH.64 URZ, [UR4+0x98], UR8 ;  /* 0x0000980804ff75b2 */ /* 0x0006620008000100 */
[----:B------:R3:W1:Y:S01]  /*08c0*/  SYNCS.EXCH.64 URZ, [UR4+0xb8], UR6 ;  /* 0x0000b80604ff75b2 */ /* 0x0006620008000100 */
[----:B------:R-:W-:Y:S01]  /*08d0*/  NOP ;  /* 0x0000000000007918 */ /* 0x000fe20000000000 */
.L_x_10:
[----:B------:R-:W2:Y:S01]  /*08e0*/  SHFL.IDX PT, R0, R85, RZ, 0x1f ;  /* 0x00001fff55007589 */ /* 0x000ea200000e0000 */
[----:B------:R-:W-:Y:S01]  /*08f0*/  NOP ;  /* 0x0000000000007918 */ /* 0x000fe20000000000 */
[----:B--2---:R-:W-:-:S13]  /*0900*/  ISETP.NE.AND P1, PT, R0, 0x3, PT ;  /* 0x000000030000780c */ /* 0x004fda0003f25270 */
[----:B------:R-:W-:Y:S05]  /*0910*/  @P1 BRA `(.L_x_11) ;  /* 0x00000000002c1947 */ /* 0x000fea0003800000 */
[----:B---3--:R-:W-:Y:S01]  /*0920*/  UMOV UR6, 0x400 ;  /* 0x0000040000067882 */ /* 0x008fe20000000000 */
[----:B------:R-:W-:Y:S01]  /*0930*/  UMOV UR4, 0x20 ;  /* 0x0000002000047882 */ /* 0x000fe20000000000 */
[----:B------:R-:W-:Y:S02]  /*0940*/  ULEA UR6, UR52, UR6, 0x18 ;  /* 0x0000000634067291 */ /* 0x000fe4000f8ec0ff */
[----:B------:R-:W-:-:S04]  /*0950*/  UIADD3 UR4, UPT, UPT, -UR4, 0x100000, URZ ;  /* 0x0010000004047890 */ /* 0x000fc8000fffe1ff */
[----:B------:R-:W-:Y:S02]  /*0960*/  USHF.L.U32 UR5, UR4, 0xb, URZ ;  /* 0x0000000b04057899 */ /* 0x000fe400080006ff */
[----:B------:R-:W-:Y:S01]  /*0970*/  USHF.L.U32 UR4, UR4, 0x1, URZ ;  /* 0x0000000104047899 */ /* 0x000fe200080006ff */
[----:B------:R-:W-:Y:S01]  /*0980*/  ELECT P1, URZ, PT ;  /* 0x0000000000ff782f */ /* 0x000fe20003820000 */
[----:B------:R-:W2:Y:S10]  /*0990*/  FENCE.VIEW.ASYNC.S ;  /* 0x00000000000073c6 */ /* 0x000eb40000000000 */
[----:B--2---:R2:W3:Y:S01]  /*09a0*/  SYNCS.EXCH.64 URZ, [UR6+0xc0], UR4 ;  /* 0x0000c00406ff75b2 */ /* 0x0044e20008000100 */
[----:B------:R2:W1:Y:S01]  /*09b0*/  SYNCS.EXCH.64 URZ, [UR6+0xc8], UR4 ;  /* 0x0000c80406ff75b2 */ /* 0x0004620008000100 */
[----:B------:R-:W-:Y:S01]  /*09c0*/  NOP ;  /* 0x0000000000007918 */ /* 0x000fe20000000000 */
.L_x_11:
[----:B------:R-:W4:Y:S01]  /*09d0*/  SHFL.IDX PT, R0, R85, RZ, 0x1f ;  /* 0x00001fff55007589 */ /* 0x000f2200000e0000 */
[----:B------:R-:W-:Y:S01]  /*09e0*/  NOP ;  /* 0x0000000000007918 */ /* 0x000fe20000000000 */
[----:B----4-:R-:W-:-:S13]  /*09f0*/  ISETP.NE.AND P1, PT, R0, 0x4, PT ;  /* 0x000000040000780c */ /* 0x010fda0003f25270 */
[----:B------:R-:W-:Y:S05]  /*0a00*/  @P1 BRA `(.L_x_12) ;  /* 0x0000000000481947 */ /* 0x000fea0003800000 */
[----:B--23--:R-:W-:Y:S01]  /*0a10*/  UMOV UR4, 0x720 ;  /* 0x0000072000047882 */ /* 0x00cfe20000000000 */
[----:B------:R-:W-:Y:S01]  /*0a20*/  UMOV UR6, 0x400 ;  /* 0x0000040000067882 */ /* 0x000fe20000000000 */
[----:B------:R-:W-:Y:S01]  /*0a30*/  USEL UR4, UR4, 0x620, UP5 ;  /* 0x0000062004047887 */ /* 0x000fe2000a800000 */
        /* <DEDUP_REMOVED lines=9> */
[----:B------:R-:W2:Y:S02]  /*0ad0*/  FENCE.VIEW.ASYNC.S ;  /* 0x00000000000073c6 */ /* 0x000ea40000000000 */
[----:B--2---:R4:W2:Y:S08]  /*0ae0*/  SYNCS.EXCH.64 URZ, [UR6+0xd0], UR8 ;  /* 0x0000d00806ff75b2 */ /* 0x0048b00008000100 */
[----:B------:R4:W3:Y:S01]  /*0af0*/  SYNCS.EXCH.64 URZ, [UR6+0xe0], UR4 ;  /* 0x0000e00406ff75b2 */ /* 0x0008e20008000100 */
[----:B------:R4:W1:Y:S01]  /*0b00*/  SYNCS.EXCH.64 URZ, [UR6+0xd8], UR8 ;  /* 0x0000d80806ff75b2 */ /* 0x0008620008000100 */
[----:B------:R4:W1:Y:S02]  /*0b10*/  SYNCS.EXCH.64 URZ, [UR6+0xe8], UR4 ;  /* 0x0000e80406ff75b2 */ /* 0x0008640008000100 */
[----:B----4-:R-:W-:Y:S01]  /*0b20*/  NOP ;  /* 0x0000000000007918 */ /* 0x010fe20000000000 */
.L_x_12:
[----:B------:R-:W4:Y:S01]  /*0b30*/  SHFL.IDX PT, R0, R85, RZ, 0x1f ;  /* 0x00001fff55007589 */ /* 0x000f2200000e0000 */
[----:B------:R-:W-:Y:S01]  /*0b40*/  NOP ;  /* 0x0000000000007918 */ /* 0x000fe20000000000 */
[----:B----4-:R-:W-:-:S13]  /*0b50*/  ISETP.NE.AND P1, PT, R0, 0x5, PT ;  /* 0x000000050000780c */ /* 0x010fda0003f25270 */
[----:B------:R-:W-:Y:S05]  /*0b60*/  @P1 BRA `(.L_x_13) ;  /* 0x0000000000541947 */ /* 0x000fea0003800000 */
[----:B--23--:R-:W-:Y:S01]  /*0b70*/  UMOV UR4, 0x400 ;  /* 0x0000040000047882 */ /* 0x00cfe20000000000 */
        /* <DEDUP_REMOVED lines=14> */
[----:B------:R4:W1:Y:S01]  /*0c60*/  SYNCS.EXCH.64 URZ, [UR4+0x118], UR8 ;  /* 0x0001180804ff75b2 */ /* 0x0008620008000100 */
[----:B------:R4:W1:Y:S01]  /*0c70*/  SYNCS.EXCH.64 URZ, [UR4+0x100], UR6 ;  /* 0x0001000604ff75b2 */ /* 0x0008620008000100 */
[----:B------:R4:W1:Y:S01]  /*0c80*/  SYNCS.EXCH.64 URZ, [UR4+0x120], UR8 ;  /* 0x0001200804ff75b2 */ /* 0x0008620008000100 */
[----:B------:R4:W1:Y:S01]  /*0c90*/  SYNCS.EXCH.64 URZ, [UR4+0x108], UR6 ;  /* 0x0001080604ff75b2 */ /* 0x0008620008000100 */
[----:B------:R4:W1:Y:S02]  /*0ca0*/  SYNCS.EXCH.64 URZ, [UR4+0x128], UR8 ;  /* 0x0001280804ff75b2 */ /* 0x0008640008000100 */
[----:B----4-:R-:W-:Y:S01]  /*0cb0*/  NOP ;  /* 0x0000000000007918 */ /* 0x010fe20000000000 */
.L_x_13:
[----:B------:R-:W4:Y:S01]  /*0cc0*/  SHFL.IDX PT, R0, R85, RZ, 0x1f ;  /* 0x00001fff55007589 */ /* 0x000f2200000e0000 */
[----:B------:R-:W-:Y:S01]  /*0cd0*/  ISETP.NE.OR P0, PT, RZ, UR21, !P0 ;  /* 0x00000015ff007c0c */ /* 0x000fe2000c705670 */
[----:B------:R-:W-:Y:S01]  /*0ce0*/  NOP ;  /* 0x0000000000007918 */ /* 0x000fe20000000000 */
[----:B----4-:R-:W-:-:S13]  /*0cf0*/  ISETP.NE.AND P1, PT, R0, 0x3, PT ;  /* 0x000000030000780c */ /* 0x010fda0003f25270 */
[----:B------:R-:W-:Y:S05]  /*0d00*/  @P1 BRA `(.L_x_14) ;  /* 0x0000000000341947 */ /* 0x000fea0003800000 */
[----:B--23--:R-:W-:Y:S01]  /*0d10*/  UMOV UR4, 0x400 ;  /* 0x0000040000047882 */ /* 0x00cfe20000000000 */
[----:B------:R-:W-:Y:S01]  /*0d20*/  UMOV UR6, 0x20 ;  /* 0x0000002000067882 */ /* 0x000fe20000000000 */
[----:B------:R-:W-:Y:S02]  /*0d30*/  ULEA UR4, UR52, UR4, 0x18 ;  /* 0x0000000434047291 */ /* 0x000fe4000f8ec0ff */
[----:B------:R-:W-:-:S04]  /*0d40*/  UIADD3 UR6, UPT, UPT, -UR6, 0x100000, URZ ;  /* 0x0010000006067890 */ /* 0x000fc8000fffe1ff */
[----:B------:R-:W-:Y:S02]  /*0d50*/  USHF.L.U32 UR7, UR6, 0xb, URZ ;  /* 0x0000000b06077899 */ /* 0x000fe400080006ff */
[----:B------:R-:W-:Y:S01]  /*0d60*/  USHF.L.U32 UR6, UR6, 0x1, URZ ;  /* 0x0000000106067899 */ /* 0x000fe200080006ff */
[----:B------:R-:W-:Y:S01]  /*0d70*/  ELECT P1, URZ, PT ;  /* 0x0000000000ff782f */ /* 0x000fe20003820000 */
[----:B------:R-:W2:Y:S10]  /*0d80*/  FENCE.VIEW.ASYNC.S ;  /* 0x00000000000073c6 */ /* 0x000eb40000000000 */
[----:B--2---:R4:W2:Y:S01]  /*0d90*/  SYNCS.EXCH.64 URZ, [UR4+0x130], UR6 ;  /* 0x0001300604ff75b2 */ /* 0x0048a20008000100 */
[----:B------:R4:W3:Y:S01]  /*0da0*/  SYNCS.EXCH.64 URZ, [UR4+0x140], UR6 ;  /* 0x0001400604ff75b2 */ /* 0x0008e20008000100 */
[----:B------:R4:W1:Y:S01]  /*0db0*/  SYNCS.EXCH.64 URZ, [UR4+0x138], UR6 ;  /* 0x0001380604ff75b2 */ /* 0x0008620008000100 */
[----:B------:R4:W1:Y:S02]  /*0dc0*/  SYNCS.EXCH.64 URZ, [UR4+0x148], UR6 ;  /* 0x0001480604ff75b2 */ /* 0x0008640008000100 */
[----:B----4-:R-:W-:Y:S01]  /*0dd0*/  NOP ;  /* 0x0000000000007918 */ /* 0x010fe20000000000 */
.L_x_14:
[----:B------:R-:W-:Y:S01]  /*0de0*/  VOTEU.ALL UP0, P0 ;  /* 0x0000000000ff7886 */ /* 0x000fe20000000000 */
[----:B--23--:R-:W-:Y:S01]  /*0df0*/  UMOV UR4, 0x20 ;  /* 0x0000002000047882 */ /* 0x00cfe20000000000 */
[----:B------:R-:W2:Y:S01]  /*0e00*/  LDCU UR33, c[0x0][0x36c] ;  /* 0x00006d80ff2177ac */ /* 0x000ea20008000800 */
[----:B------:R-:W-:Y:S01]  /*0e10*/  NOP ;  /* 0x0000000000007918 */ /* 0x000fe20000000000 */
[----:B------:R-:W-:Y:S01]  /*0e20*/  LOP3.LUT R0, R97, 0x1f, RZ, 0xc0, !PT ;  /* 0x0000001f61007812 */ /* 0x000fe200078ec0ff */
[----:B------:R-:W-:Y:S01]  /*0e30*/  @!UP0 UMOV UR6, 0x400 ;  /* 0x0000040000068882 */ /* 0x000fe20000000000 */
[----:B------:R-:W-:-:S04]  /*0e40*/  @!UP0 UIADD3 UR4, UPT, UPT, -UR4, 0x100000, URZ ;  /* 0x0010000004048890 */ /* 0x000fc8000fffe1ff */
[----:B------:R-:W-:Y:S02]  /*0e50*/  @!UP0 USHF.L.U32 UR5, UR4, 0xb, URZ ;  /* 0x0000000b04058899 */ /* 0x000fe400080006ff */
[----:B------:R-:W-:Y:S02]  /*0e60*/  @!UP0 USHF.L.U32 UR4, UR4, 0x1, URZ ;  /* 0x0000000104048899 */ /* 0x000fe400080006ff */
[----:B------:R-:W-:Y:S01]  /*0e70*/  @!UP0 ULEA UR6, UR52, UR6, 0x18 ;  /* 0x0000000634068291 */ /* 0x000fe2000f8ec0ff */
[----:B------:R-:W-:Y:S01]  /*0e80*/  VOTEU.ALL UP0, P0 ;  /* 0x0000000000ff7886 */ /* 0x000fe20000000000 */
[----:B------:R-:W-:Y:S02]  /*0e90*/  UISETP.NE.AND UP6, UPT, UR21, URZ, UPT ;  /* 0x000000ff1500728c */ /* 0x000fe4000bfc5270 */
[----:B--2---:R-:W-:Y:S01]  /*0ea0*/  UISETP.EQ.U32.AND UP1, UPT, UR33, 0x1, UPT ;  /* 0x000000012100788c */ /* 0x004fe2000bf22070 */
[----:B------:R-:W2:Y:S07]  /*0eb0*/  FENCE.VIEW.ASYNC.S ;  /* 0x00000000000073c6 */ /* 0x000eae0000000000 */
[----:B--2---:R2:W3:Y:S01]  /*0ec0*/  @!UP0 SYNCS.EXCH.64 URZ, [UR6+0x150], UR4 ;  /* 0x0001500406ff85b2 */ /* 0x0044e20008000100 */
[----:B------:R-:W-:Y:S05]  /*0ed0*/  BRA.U !UP1, `(.L_x_15) ;  /* 0x0000000109087547 */ /* 0x000fea000b800000 */
[----:B-1-3--:R-:W-:Y:S01]  /*0ee0*/  UCGABAR_ARV ;  /* 0x00000000000079c7 */ /* 0x00afe20008000000 */
[----:B------:R-:W-:Y:S05]  /*0ef0*/  BRA `(.L_x_16) ;  /* 0x0000000000047947 */ /* 0x000fea0003800000 */
.L_x_15:
[----:B-1-3--:R-:W-:Y:S01]  /*0f00*/  NOP ;  /* 0x0000000000007918 */ /* 0x00afe20000000000 */
.L_x_16:
[----:B------:R-:W1:Y:S01]  /*0f10*/  S2UR UR20, SR_CTAID.Y ;  /* 0x00000000001479c3 */ /* 0x000e620000002600 */
[----:B------:R-:W-:-:S05]  /*0f20*/  CS2R.32 R86, SR_CgaSize ;  /* 0x0000000000567805 */ /* 0x000fca0000008a00 */
[----:B------:R-:W-:-:S05]  /*0f30*/  IMAD R86, R86, -0xa0, RZ ;  /* 0xffffff6056567824 */ /* 0x000fca00078e02ff */
[----:B--2---:R-:W-:-:S14]  /*0f40*/  R2UR UR4, R86 ;  /* 0x00000000560472ca */ /* 0x004fdc00000e0000 */
[----:B------:R-:W2:Y:S01]  /*0f50*/  LDCU UR4, c[0x0][UR4+0x2b4] ;  /* 0x00005680040477ac */ /* 0x000ea20008000800 */
[----:B------:R-:W-:-:S05]  /*0f60*/  CS2R.32 R86, SR_CgaSize ;  /* 0x0000000000567805 */ /* 0x000fca0000008a00 */
[----:B------:R-:W-:-:S05]  /*0f70*/  IMAD R86, R86, -0xa0, RZ ;  /* 0xffffff6056567824 */ /* 0x000fca00078e02ff */
[----:B------:R-:W-:-:S14]  /*0f80*/  R2UR UR5, R86 ;  /* 0x00000000560572ca */ /* 0x000fdc00000e0000 */
[----:B------:R-:W3:Y:S01]  /*0f90*/  LDCU UR5, c[0x0][UR5+0x2b0] ;  /* 0x00005600050577ac */ /* 0x000ee20008000800 */
[----:B------:R-:W4:Y:S01]  /*0fa0*/  S2UR UR27, SR_CTAID.X ;  /* 0x00000000001b79c3 */ /* 0x000f220000002500 */
[----:B------:R-:W-:-:S05]  /*0fb0*/  CS2R.32 R86, SR_CgaSize ;  /* 0x0000000000567805 */ /* 0x000fca0000008a00 */
[----:B------:R-:W-:-:S05]  /*0fc0*/  IMAD R86, R86, -0xa0, RZ ;  /* 0xffffff6056567824 */ /* 0x000fca00078e02ff */
[----:B------:R-:W-:-:S14]  /*0fd0*/  R2UR UR8, R86 ;  /* 0x00000000560872ca */ /* 0x000fdc00000e0000 */
[----:B------:R-:W3:Y:S01]  /*0fe0*/  LDCU UR8, c[0x0][UR8+0x2a4] ;  /* 0x00005480080877ac */ /* 0x000ee20008000800 */
[----:B------:R-:W-:-:S05]  /*0ff0*/  CS2R.32 R86, SR_CgaSize ;  /* 0x0000000000567805 */ /* 0x000fca0000008a00 */
[----:B------:R-:W-:-:S05]  /*1000*/  IMAD R86, R86, -0xa0, RZ ;  /* 0xffffff6056567824 */ /* 0x000fca00078e02ff */
[----:B------:R-:W-:-:S14]  /*1010*/  R2UR UR63, R86 ;  /* 0x00000000563f72ca */ /* 0x000fdc00000e0000 */
[----:B------:R-:W3:Y:S01]  /*1020*/  LDCU UR63, c[0x0][UR63+0x2a0] ;  /* 0x000054003f3f77ac */ /* 0x000ee20008000800 */
[----:B------:R-:W-:Y:S02]  /*1030*/  ULOP3.LUT UR7, UR52, 0x3, URZ, 0xc0, !UPT ;  /* 0x0000000334077892 */ /* 0x000fe4000f8ec0ff */
[----:B------:R-:W-:Y:S02]  /*1040*/  USHF.R.U32.HI UR12, URZ, 0x1, UR52 ;  /* 0x00000001ff0c7899 */ /* 0x000fe40008011634 */
[----:B------:R-:W-:Y:S02]  /*1050*/  UISETP.GT.U32.AND UP1, UPT, UR7, 0xffff, UPT ;  /* 0x0000ffff0700788c */ /* 0x000fe4000bf24070 */
[----:B------:R-:W-:Y:S01]  /*1060*/  USHF.R.U32.HI UR11, URZ, 0x2, UR52 ;  /* 0x00000002ff0b7899 */ /* 0x000fe20008011634 */
[----:B-1----:R-:W-:Y:S01]  /*1070*/  I2FP.F32.U32 R2, UR20 ;  /* 0x0000001400027c45 */ /* 0x002fe20008201000 */
[----:B------:R-:W-:Y:S01]  /*1080*/  USHF.L.U32 UR41, UR52, 0xa, URZ ;  /* 0x0000000a34297899 */ /* 0x000fe200080006ff */
[----:B------:R-:W1:Y:S03]  /*1090*/  LDCU UR24, c[0x0][0xb24] ;  /* 0x00016480ff1877ac */ /* 0x000e660008000800 */
[----:B--2---:R-:W-:Y:S01]  /*10a0*/  FMUL R2, R2, UR4 ;  /* 0x0000000402027c20 */ /* 0x004fe20008400000 */
[----:B------:R-:W-:Y:S01]  /*10b0*/  ULOP3.LUT UR4, UR52, 0x4, URZ, 0xc0, !UPT ;  /* 0x0000000434047892 */ /* 0x000fe2000f8ec0ff */
[----:B----4-:R-:W-:Y:S01]  /*10c0*/  I2FP.F32.U32 R3, UR27 ;  /* 0x0000001b00037c45 */ /* 0x010fe20008201000 */
[----:B------:R-:W2:Y:S03]  /*10d0*/  LDCU UR42, c[0x0][0xb24] ;  /* 0x00016480ff2a77ac */ /* 0x000ea60008000800 */
[----:B------:R-:W4:Y:S01]  /*10e0*/  F2I.U32.TRUNC.NTZ R2, R2 ;  /* 0x0000000200027305 */ /* 0x000f22000020f000 */
[----:B---3--:R-:W-:Y:S01]  /*10f0*/  FMUL R3, R3, UR5 ;  /* 0x0000000503037c20 */ /* 0x008fe20008400000 */
[----:B------:R-:W-:Y:S01]  /*1100*/  ULOP3.LUT UR4, UR4, 0x1, UR52, 0xf8, !UPT ;  /* 0x0000000104047892 */ /* 0x000fe2000f8ef834 */
[----:B------:R-:W3:Y:S05]  /*1110*/  LDCU UR29, c[0x0][0xb30] ;  /* 0x00016600ff1d77ac */ /* 0x000eea0008000800 */
[----:B------:R-:W1:Y:S01]  /*1120*/  F2I.U32.TRUNC.NTZ R3, R3 ;  /* 0x0000000300037305 */ /* 0x000e62000020f000 */
[----:B------:R-:W-:Y:S01]  /*1130*/  UISETP.GT.U32.AND UP0, UPT, UR4, 0xffff, UPT ;  /* 0x0000ffff0400788c */ /* 0x000fe2000bf04070 */
[----:B------:R-:W-:Y:S01]  /*1140*/  UMOV UR13, 0x11 ;  /* 0x00000011000d7882 */ /* 0x000fe20000000000 */
[----:B------:R-:W-:-:S02]  /*1150*/  UMOV UR14, 0x5 ;  /* 0x00000005000e7882 */ /* 0x000fc40000000000 */
[----:B------:R-:W-:Y:S01]  /*1160*/  USEL UR25, UR4, 0xffff, !UP0 ;  /* 0x0000ffff04197887 */ /* 0x000fe2000c000000 */
[----:B----4-:R-:W-:Y:S01]  /*1170*/  R2UR UR6, R2 ;  /* 0x00000000020672ca */ /* 0x010fe200000e0000 */
[----:B------:R-:W-:Y:S01]  /*1180*/  USEL UR26, UR7, 0xffff, !UP1 ;  /* 0x0000ffff071a7887 */ /* 0x000fe2000c800000 */
[----:B------:R-:W-:Y:S02]  /*1190*/  PRMT R2, RZ, 0x7610, R2 ;  /* 0x00007610ff027816 */ /* 0x000fe40000000002 */
[----:B-1----:R-:W-:Y:S02]  /*11a0*/  R2UR UR5, R3 ;  /* 0x00000000030572ca */ /* 0x002fe400000e0000 */
[----:B------:R-:W-:-:S07]  /*11b0*/  PRMT R3, RZ, 0x7610, R3 ;  /* 0x00007610ff037816 */ /* 0x000fce0000000003 */
[----:B------:R-:W-:-:S04]  /*11c0*/  UIADD3 UR4, UPT, UPT, -UR6, URZ, URZ ;  /* 0x000000ff06047290 */ /* 0x000fc8000fffe1ff */
[----:B------:R-:W-:Y:S02]  /*11d0*/  UIMAD UR4, UR8, UR4, UR20 ;  /* 0x00000004080472a4 */ /* 0x000fe4000f8e0214 */
[----:B------:R-:W-:-:S04]  /*11e0*/  UIADD3 UR5, UPT, UPT, -UR5, URZ, URZ ;  /* 0x000000ff05057290 */ /* 0x000fc8000fffe1ff */
[----:B------:R-:W-:Y:S01]  /*11f0*/  IMAD.U32 R86, RZ, RZ, UR4 ;  /* 0x00000004ff567e24 */ /* 0x000fe2000f8e00ff */
[----:B------:R-:W-:Y:S01]  /*1200*/  UIMAD UR63, UR63, UR5, UR27 ;  /* 0x000000053f3f72a4 */ /* 0x000fe2000f8e021b */
[----:B--23--:R-:W-:Y:S11]  /*1210*/  BRA.U UP6, `(.L_x_17) ;  /* 0x0000000106687547 */ /* 0x00cff6000b800000 */
[----:B------:R-:W-:Y:S01]  /*1220*/  R2UR UR15, R86 ;  /* 0x00000000560f72ca */ /* 0x000fe200000e0000 */
[----:B------:R-:W-:Y:S02]  /*1230*/  ULOP3.LUT UR4, UR63, 0x2, URZ, 0x3c, !UPT ;  /* 0x000000023f047892 */ /* 0x000fe4000f8e3cff */
[----:B------:R-:W-:-:S10]  /*1240*/  ULOP3.LUT UR10, UR63, 0xfffffffe, URZ, 0xc0, !UPT ;  /* 0xfffffffe3f0a7892 */ /* 0x000fd4000f8ec0ff */
[----:B------:R-:W-:Y:S02]  /*1250*/  UISETP.NE.AND UP0, UPT, UR15, URZ, UPT ;  /* 0x000000ff0f00728c */ /* 0x000fe4000bf05270 */
[----:B------:R-:W-:Y:S02]  /*1260*/  UISETP.NE.AND UP2, UPT, UR15, 0x1, UPT ;  /* 0x000000010f00788c */ /* 0x000fe4000bf45270 */
[----:B------:R-:W-:Y:S02]  /*1270*/  UISETP.GT.U32.AND UP4, UPT, UR63, 0x1, UP0 ;  /* 0x000000013f00788c */ /* 0x000fe40008784070 */
[----:B------:R-:W-:Y:S02]  /*1280*/  UISETP.GT.U32.AND UP3, UPT, UR63, 0x1, UP2 ;  /* 0x000000013f00788c */ /* 0x000fe40009764070 */
[----:B------:R-:W-:Y:S02]  /*1290*/  UISETP.GT.U32.AND UP1, UPT, UR4, 0x1, UP0 ;  /* 0x000000010400788c */ /* 0x000fe40008724070 */
[----:B------:R-:W-:-:S02]  /*12a0*/  UISETP.GT.U32.AND UP0, UPT, UR4, 0x1, UP2 ;  /* 0x000000010400788c */ /* 0x000fc40009704070 */
[----:B------:R-:W-:Y:S02]  /*12b0*/  USEL UR6, URZ, 0x1, UP4 ;  /* 0x00000001ff067887 */ /* 0x000fe4000a000000 */
[----:B------:R-:W-:Y:S02]  /*12c0*/  USEL UR5, URZ, 0x10, UP3 ;  /* 0x00000010ff057887 */ /* 0x000fe40009800000 */
[----:B------:R-:W-:Y:S02]  /*12d0*/  USEL UR4, URZ, 0x2, UP4 ;  /* 0x00000002ff047887 */ /* 0x000fe4000a000000 */
[----:B------:R-:W-:Y:S02]  /*12e0*/  USEL UR9, URZ, 0x20, UP3 ;  /* 0x00000020ff097887 */ /* 0x000fe40009800000 */
[----:B------:R-:W-:Y:S02]  /*12f0*/  USEL UR8, URZ, 0x4, UP1 ;  /* 0x00000004ff087887 */ /* 0x000fe40008800000 */
[----:B------:R-:W-:-:S02]  /*1300*/  UIADD3 UR4, UPT, UPT, UR4, UR5, UR6 ;  /* 0x0000000504047290 */ /* 0x000fc4000fffe006 */
[----:B------:R-:W-:Y:S02]  /*1310*/  USEL UR6, URZ, 0x8, UP1 ;  /* 0x00000008ff067887 */ /* 0x000fe40008800000 */
[----:B------:R-:W-:Y:S02]  /*1320*/  USEL UR7, URZ, 0x40, UP0 ;  /* 0x00000040ff077887 */ /* 0x000fe40008000000 */
[----:B------:R-:W-:Y:S02]  /*1330*/  UIADD3 UR5, UPT, UPT, UR8, UR9, UR4 ;  /* 0x0000000908057290 */ /* 0x000fe4000fffe004 */
[----:B------:R-:W-:Y:S02]  /*1340*/  ULEA UR4, UR15, UR10, 0x2 ;  /* 0x0000000a0f047291 */ /* 0x000fe4000f8e10ff */
[----:B------:R-:W-:Y:S02]  /*1350*/  USEL UR8, URZ, 0x80, UP0 ;  /* 0x00000080ff087887 */ /* 0x000fe40008000000 */
[----:B------:R-:W-:-:S03]  /*1360*/  UIADD3 UR5, UPT, UPT, UR6, UR7, UR5 ;  /* 0x0000000706057290 */ /* 0x000fc6000fffe005 */
[----:B------:R-:W-:Y:S01]  /*1370*/  UMOV UR6, 0x3 ;  /* 0x0000000300067882 */ /* 0x000fe20000000000 */
[----:B------:R-:W-:Y:S02]  /*1380*/  UIADD3 UR5, UPT, UPT, UR5, UR8, URZ ;  /* 0x0000000805057290 */ /* 0x000fe4000fffe0ff */
[----:B------:R-:W-:-:S04]  /*1390*/  USHF.L.U32 UR4, UR6, UR4, URZ ;  /* 0x0000000406047299 */ /* 0x000fc800080006ff */
[----:B------:R-:W-:Y:S02]  /*13a0*/  MOV R3, UR5 ;  /* 0x0000000500037c02 */ /* 0x000fe40008000f00 */
[----:B------:R-:W-:-:S07]  /*13b0*/  IMAD.U32 R2, RZ, RZ, UR4 ;  /* 0x00000004ff027e24 */ /* 0x000fce000f8e00ff */
.L_x_17:
[----:B------:R-:W1:Y:S01]  /*13c0*/  S2UR UR36, SR_CTAID.Z ;  /* 0x00000000002479c3 */ /* 0x000e620000002700 */
[----:B------:R-:W-:Y:S02]  /*13d0*/  UISETP.GE.AND UP0, UPT, UR24, 0x1, UPT ;  /* 0x000000011800788c */ /* 0x000fe4000bf06270 */
[----:B------:R-:W-:Y:S02]  /*13e0*/  ULOP3.LUT UR26, UR26, 0xffff, URZ, 0xc0, !UPT ;  /* 0x0000ffff1a1a7892 */ /* 0x000fe4000f8ec0ff */
[----:B------:R-:W-:Y:S02]  /*13f0*/  ULOP3.LUT UR25, UR25, 0xffff, URZ, 0xc0, !UPT ;  /* 0x0000ffff19197892 */ /* 0x000fe4000f8ec0ff */
[----:B------:R-:W-:Y:S02]  /*1400*/  UISETP.NE.AND UP3, UPT, UR21, 0x2, UPT ;  /* 0x000000021500788c */ /* 0x000fe4000bf65270 */
[----:B------:R-:W-:Y:S02]  /*1410*/  ULOP3.LUT UR32, UR12, 0x1, URZ, 0xc0, !UPT ;  /* 0x000000010c207892 */ /* 0x000fe4000f8ec0ff */
[----:B------:R-:W-:-:S02]  /*1420*/  ULOP3.LUT UR31, UR11, 0x1, URZ, 0xc0, !UPT ;  /* 0x000000010b1f7892 */ /* 0x000fc4000f8ec0ff */
[----:B------:R-:W-:Y:S02]  /*1430*/  ULOP3.LUT UR38, UR41, 0x1000, URZ, 0xc0, !UPT ;  /* 0x0000100029267892 */ /* 0x000fe4000f8ec0ff */
[----:B------:R-:W-:Y:S02]  /*1440*/  ULOP3.LUT UR30, UR41, 0x800, URZ, 0xc0, !UPT ;  /* 0x00000800291e7892 */ /* 0x000fe4000f8ec0ff */
[----:B------:R-:W-:Y:S02]  /*1450*/  USHF.L.U32 UR26, UR13, UR26, URZ ;  /* 0x0000001a0d1a7299 */ /* 0x000fe400080006ff */
[----:B------:R-:W-:Y:S01]  /*1460*/  USHF.L.U32 UR25, UR14, UR25, URZ ;  /* 0x000000190e197299 */ /* 0x000fe200080006ff */
[----:B------:R-:W-:Y:S01]  /*1470*/  UMOV UR16, UR27 ;  /* 0x0000001b00107c82 */ /* 0x000fe20008000000 */
[----:B------:R-:W-:Y:S10]  /*1480*/  BRA.U !UP0, `(.L_x_18) ;  /* 0x0000000108d47547 */ /* 0x000ff4000b800000 */
[----:B------:R-:W2:Y:S01]  /*1490*/  LDCU.128 UR12, c[0x0][0xb10] ;  /* 0x00016200ff0c77ac */ /* 0x000ea20008000c00 */
[----:B------:R-:W3:Y:S01]  /*14a0*/  LDCU UR6, c[0x0][0x370] ;  /* 0x00006e00ff0677ac */ /* 0x000ee20008000800 */
[----:B------:R-:W4:Y:S01]  /*14b0*/  LDCU UR5, c[0x0][0x374] ;  /* 0x00006e80ff0577ac */ /* 0x000f220008000800 */
[----:B------:R-:W1:Y:S01]  /*14c0*/  LDCU UR28, c[0x0][0xb0c] ;  /* 0x00016180ff1c77ac */ /* 0x000e620008000800 */
[----:B------:R-:W1:Y:S01]  /*14d0*/  LDCU UR4, c[0x0][0xb20] ;  /* 0x00016400ff0477ac */ /* 0x000e620008000800 */
[----:B------:R-:W1:Y:S01]  /*14e0*/  LDCU.64 UR8, c[0x0][0xb28] ;  /* 0x00016500ff0877ac */ /* 0x000e620008000a00 */
[----:B--2---:R-:W-:Y:S02]  /*14f0*/  UISETP.NE.AND UP0, UPT, UR14, 0x1, UPT ;  /* 0x000000010e00788c */ /* 0x004fe4000bf05270 */
[----:B----4-:R-:W-:Y:S02]  /*1500*/  UIMAD.WIDE.U32 UR10, UR5, UR15, URZ ;  /* 0x0000000f050a72a5 */ /* 0x010fe4000f8e00ff */
[----:B---3--:R-:W-:-:S02]  /*1510*/  UIMAD.WIDE.U32 UR18, UR6, UR12, URZ ;  /* 0x0000000c061272a5 */ /* 0x008fc4000f8e00ff */
[----:B-1----:R-:W-:Y:S02]  /*1520*/  UISETP.NE.AND UP1, UPT, UR28, 0x1, UPT ;  /* 0x000000011c00788c */ /* 0x002fe4000bf25270 */
[----:B------:R-:W-:Y:S01]  /*1530*/  UISETP.NE.AND UP2, UPT, UR24, 0x1, UPT ;  /* 0x000000011800788c */ /* 0x000fe2000bf45270 */
[----:B------:R-:W-:Y:S02]  /*1540*/  UMOV UR10, UR11 ;  /* 0x0000000b000a7c82 */ /* 0x000fe40008000000 */
[----:B------:R-:W-:Y:S01]  /*1550*/  UMOV UR18, UR19 ;  /* 0x0000001300127c82 */ /* 0x000fe20008000000 */
[----:B------:R-:W-:Y:S02]  /*1560*/  @UP0 USHF.R.U32.HI UR5, URZ, UR4, UR10 ;  /* 0x00000004ff050299 */ /* 0x000fe4000801160a */
[----:B------:R-:W-:Y:S02]  /*1570*/  UIMAD.WIDE.U32 UR22, UR20, UR15, URZ ;  /* 0x0000000f141672a5 */ /* 0x000fe4000f8e00ff */
[----:B------:R-:W-:-:S02]  /*1580*/  UIMAD.WIDE.U32 UR10, UR5, UR8, URZ ;  /* 0x00000008050a72a5 */ /* 0x000fc4000f8e00ff */
[----:B------:R-:W-:Y:S02]  /*1590*/  @UP1 USHF.R.U32.HI UR6, URZ, UR13, UR18 ;  /* 0x0000000dff061299 */ /* 0x000fe40008011612 */
[----:B------:R-:W-:Y:S02]  /*15a0*/  UIMAD.WIDE.U32 UR16, UR27, UR12, URZ ;  /* 0x0000000c1b1072a5 */ /* 0x000fe4000f8e00ff */
[----:B------:R-:W-:Y:S01]  /*15b0*/  UIMAD.WIDE.U32 UR18, UR6, UR8, URZ ;  /* 0x00000008061272a5 */ /* 0x000fe2000f8e00ff */
[----:B------:R-:W-:Y:S01]  /*15c0*/  UMOV UR22, UR23 ;  /* 0x0000001700167c82 */ /* 0x000fe20008000000 */
[----:B------:R-:W-:Y:S01]  /*15d0*/  UMOV UR10, UR11 ;  /* 0x0000000b000a7c82 */ /* 0x000fe20008000000 */
[----:B------:R-:W-:Y:S02]  /*15e0*/  USHF.R.U32.HI UR22, URZ, UR4, UR22 ;  /* 0x00000004ff167299 */ /* 0x000fe40008011616 */
[----:B------:R-:W-:Y:S02]  /*15f0*/  @UP2 USHF.R.U32.HI UR5, URZ, UR9, UR10 ;  /* 0x00000009ff052299 */ /* 0x000fe4000801160a */
[----:B------:R-:W-:Y:S01]  /*1600*/  UMOV UR7, UR19 ;  /* 0x0000001300077c82 */ /* 0x000fe20008000000 */
[----:B------:R-:W-:Y:S01]  /*1610*/  UMOV UR16, UR17 ;  /* 0x0000001100107c82 */ /* 0x000fe20008000000 */
[----:B------:R-:W-:-:S02]  /*1620*/  @UP2 USHF.R.U32.HI UR6, URZ, UR9, UR7 ;  /* 0x00000009ff062299 */ /* 0x000fc40008011607 */
[----:B------:R-:W-:Y:S02]  /*1630*/  USHF.R.U32.HI UR16, URZ, UR13, UR16 ;  /* 0x0000000dff107299 */ /* 0x000fe40008011610 */
[----:B------:R-:W-:Y:S02]  /*1640*/  USEL UR4, UR20, UR22, !UP0 ;  /* 0x0000001614047287 */ /* 0x000fe4000c000000 */
[----:B------:R-:W-:Y:S02]  /*1650*/  UIMAD UR7, UR5, UR24, URZ ;  /* 0x00000018050772a4 */ /* 0x000fe4000f8e02ff */
[----:B------:R-:W-:Y:S02]  /*1660*/  USEL UR5, UR27, UR16, !UP1 ;  /* 0x000000101b057287 */ /* 0x000fe4000c800000 */
[----:B------:R-:W-:Y:S02]  /*1670*/  UIMAD UR12, UR6, UR24, URZ ;  /* 0x00000018060c72a4 */ /* 0x000fe4000f8e02ff */
[----:B------:R-:W-:-:S02]  /*1680*/  UISETP.GE.AND UP0, UPT, UR4, UR7, UPT ;  /* 0x000000070400728c */ /* 0x000fc4000bf06270 */
[----:B------:R-:W-:Y:S02]  /*1690*/  UIMAD.WIDE.U32 UR10, UR4, UR8, URZ ;  /* 0x00000008040a72a5 */ /* 0x000fe4000f8e00ff */
[----:B------:R-:W-:Y:S02]  /*16a0*/  UISETP.GE.OR UP0, UPT, UR5, UR12, UP0 ;  /* 0x0000000c0500728c */ /* 0x000fe40008706670 */
[----:B------:R-:W-:Y:S02]  /*16b0*/  UIMAD.WIDE.U32 UR12, UR5, UR8, URZ ;  /* 0x00000008050c72a5 */ /* 0x000fe4000f8e00ff */
[----:B------:R-:W-:Y:S01]  /*16c0*/  UIADD3 UR10, UPT, UPT, -UR4, URZ, URZ ;  /* 0x000000ff040a7290 */ /* 0x000fe2000fffe1ff */
[----:B------:R-:W-:Y:S01]  /*16d0*/  UMOV UR8, UR11 ;  /* 0x0000000b00087c82 */ /* 0x000fe20008000000 */
[----:B------:R-:W-:Y:S02]  /*16e0*/  UIADD3 UR16, UPT, UPT, -UR5, URZ, URZ ;  /* 0x000000ff05107290 */ /* 0x000fe4000fffe1ff */
[----:B------:R-:W-:-:S03]  /*16f0*/  USHF.R.U32.HI UR8, URZ, UR9, UR8 ;  /* 0x00000009ff087299 */ /* 0x000fc60008011608 */
[----:B------:R-:W-:Y:S01]  /*1700*/  @!UP0 UMOV UR7, UR13 ;  /* 0x0000000d00078c82 */ /* 0x000fe20008000000 */
[----:B------:R-:W-:Y:S02]  /*1710*/  UIMAD UR20, UR14, UR10, UR20 ;  /* 0x0000000a0e1472a4 */ /* 0x000fe4000f8e0214 */
[----:B------:R-:W-:Y:S02]  /*1720*/  USEL UR8, UR4, UR8, !UP2 ;  /* 0x0000000804087287 */ /* 0x000fe4000d000000 */
[----:B------:R-:W-:Y:S02]  /*1730*/  @!UP0 USHF.R.U32.HI UR7, URZ, UR9, UR7 ;  /* 0x00000009ff078299 */ /* 0x000fe40008011607 */
[----:B------:R-:W-:Y:S02]  /*1740*/  UIADD3 UR9, UPT, UPT, -UR8, URZ, URZ ;  /* 0x000000ff08097290 */ /* 0x000fe4000fffe1ff */
[----:B------:R-:W-:Y:S02]  /*1750*/  @!UP0 USEL UR7, UR5, UR7, !UP2 ;  /* 0x0000000705078287 */ /* 0x000fe4000d000000 */
[----:B------:R-:W-:-:S02]  /*1760*/  UIMAD UR9, UR24, UR9, UR4 ;  /* 0x00000009180972a4 */ /* 0x000fc4000f8e0204 */
[----:B------:R-:W-:Y:S02]  /*1770*/  @!UP0 UIADD3 UR8, UPT, UPT, UR8, -UR7, URZ ;  /* 0x8000000708088290 */ /* 0x000fe4000fffe0ff */
[----:B------:R-:W-:Y:S02]  /*1780*/  @!UP0 UIMAD UR6, UR9, UR6, UR7 ;  /* 0x00000006090682a4 */ /* 0x000fe4000f8e0207 */
[----:B------:R-:W-:Y:S02]  /*1790*/  @!UP0 UIMAD UR4, UR8, UR24, UR5 ;  /* 0x00000018080482a4 */ /* 0x000fe4000f8e0205 */
[----:B------:R-:W-:Y:S02]  /*17a0*/  UIMAD UR16, UR28, UR16, UR27 ;  /* 0x000000101c1072a4 */ /* 0x000fe4000f8e021b */
[----:B------:R-:W-:Y:S01]  /*17b0*/  UIMAD UR20, UR4, UR14, UR20 ;  /* 0x0000000e041472a4 */ /* 0x000fe2000f8e0214 */
[----:B------:R-:W-:Y:S02]  /*17c0*/  @!UP0 UMOV UR5, UR6 ;  /* 0x0000000600058c82 */ /* 0x000fe40008000000 */
[----:B------:R-:W-:-:S12]  /*17d0*/  UIMAD UR16, UR5, UR28, UR16 ;  /* 0x0000001c051072a4 */ /* 0x000fd8000f8e0210 */
.L_x_18:
[----:B------:R-:W-:-:S09]  /*17e0*/  UISETP.NE.AND UP0, UPT, UR29, 0x1, UPT ;  /* 0x000000011d00788c */ /* 0x000fd2000bf05270 */
[----:B------:R-:W-:Y:S05]  /*17f0*/  BRA.U UP0, `(.L_x_19) ;  /* 0x0000000100447547 */ /* 0x000fea000b800000 */
[----:B------:R-:W2:Y:S01]  /*1800*/  LDCU.128 UR8, c[0x0][0xb10] ;  /* 0x00016200ff0877ac */ /* 0x000ea20008000c00 */
[----:B------:R-:W3:Y:S01]  /*1810*/  LDCU UR12, c[0x0][0xb0c] ;  /* 0x00016180ff0c77ac */ /* 0x000ee20008000800 */
[----:B------:R-:W4:Y:S01]  /*1820*/  LDCU UR13, c[0x0][0xb20] ;  /* 0x00016400ff0d77ac */ /* 0x000f220008000800 */
[----:B--2---:R-:W-:Y:S02]  /*1830*/  UIMAD.WIDE.U32 UR6, UR16, UR8, URZ ;  /* 0x00000008100672a5 */ /* 0x004fe4000f8e00ff */
[----:B------:R-:W-:Y:S02]  /*1840*/  UIMAD.WIDE.U32 UR4, UR20, UR11, URZ ;  /* 0x0000000b140472a5 */ /* 0x000fe4000f8e00ff */
[----:B---3--:R-:W-:Y:S02]  /*1850*/  UISETP.NE.AND UP1, UPT, UR12, 0x1, UPT ;  /* 0x000000010c00788c */ /* 0x008fe4000bf25270 */
[----:B------:R-:W-:Y:S01]  /*1860*/  UISETP.NE.AND UP0, UPT, UR10, 0x1, UPT ;  /* 0x000000010a00788c */ /* 0x000fe2000bf05270 */
[----:B------:R-:W-:-:S02]  /*1870*/  UMOV UR6, UR7 ;  /* 0x0000000700067c82 */ /* 0x000fc40008000000 */
[----:B------:R-:W-:Y:S01]  /*1880*/  UMOV UR4, UR5 ;  /* 0x0000000500047c82 */ /* 0x000fe20008000000 */
[----:B------:R-:W-:Y:S02]  /*1890*/  USHF.R.U32.HI UR9, URZ, UR9, UR6 ;  /* 0x00000009ff097299 */ /* 0x000fe40008011606 */
[----:B----4-:R-:W-:Y:S02]  /*18a0*/  USHF.R.U32.HI UR4, URZ, UR13, UR4 ;  /* 0x0000000dff047299 */ /* 0x010fe40008011604 */
[----:B------:R-:W-:Y:S02]  /*18b0*/  USEL UR5, UR16, UR9, !UP1 ;  /* 0x0000000910057287 */ /* 0x000fe4000c800000 */
[----:B------:R-:W-:-:S04]  /*18c0*/  USEL UR4, UR20, UR4, !UP0 ;  /* 0x0000000414047287 */ /* 0x000fc8000c000000 */
[----:B------:R-:W-:Y:S02]  /*18d0*/  UIADD3 UR6, UPT, UPT, -UR4, UR5, URZ ;  /* 0x0000000504067290 */ /* 0x000fe4000fffe1ff */
[----:B------:R-:W-:Y:S02]  /*18e0*/  UIADD3 UR4, UPT, UPT, UR4, -UR5, URZ ;  /* 0x8000000504047290 */ /* 0x000fe4000fffe0ff */
[----:B------:R-:W-:Y:S02]  /*18f0*/  UIMAD UR20, UR6, UR10, UR20 ;  /* 0x0000000a061472a4 */ /* 0x000fe4000f8e0214 */
[----:B------:R-:W-:-:S12]  /*1900*/  UIMAD UR16, UR4, UR12, UR16 ;  /* 0x0000000c041072a4 */ /* 0x000fd8000f8e0210 */
.L_x_19:
[----:B------:R-:W-:-:S09]  /*1910*/  UISETP.EQ.U32.AND UP0, UPT, UR33, 0x1, UPT ;  /* 0x000000012100788c */ /* 0x000fd2000bf02070 */
[----:B------:R-:W-:Y:S05]  /*1920*/  BRA.U !UP0, `(.L_x_20) ;  /* 0x00000001080c7547 */ /* 0x000fea000b800000 */
[----:B------:R-:W-:Y:S01]  /*1930*/  UCGABAR_WAIT ;  /* 0x0000000000007dc7 */ /* 0x000fe20008000000 */
[----:B------:R-:W-:Y:S01]  /*1940*/  CCTL.IVALL ;  /* 0x00000000ff00798f */ /* 0x000fe20002000000 */
[----:B------:R-:W-:Y:S05]  /*1950*/  BRA `(.L_x_21) ;  /* 0x0000000000047947 */ /* 0x000fea0003800000 */
.L_x_20:
[----:B------:R-:W-:Y:S06]  /*1960*/  BAR.SYNC.DEFER_BLOCKING 0x0 ;  /* 0x0000000000007b1d */ /* 0x000fec0000010000 */
.L_x_21:
[----:B------:R-:W-:Y:S05]  /*1970*/  BRA.U UP3, `(.L_x_22) ;  /* 0x0000001503887547 */ /* 0x000fea000b800000 */
[----:B------:R-:W2:Y:S01]  /*1980*/  LDCU UR7, c[0x0][0x38c] ;  /* 0x00007180ff0777ac */ /* 0x000ea20008000800 */
[----:B------:R-:W-:Y:S01]  /*1990*/  PLOP3.LUT P1, PT, PT, PT, UP5, 0x80, 0x8 ;  /* 0x000000000008781c */ /* 0x000fe20003f2f058 */
[----:B------:R-:W-:Y:S01]  /*19a0*/  IMAD.MOV.U32 R12, RZ, RZ, 0x1 ;  /* 0x00000001ff0c7424 */ /* 0x000fe200078e00ff */
[----:B------:R-:W-:Y:S01]  /*19b0*/  ISETP.NE.AND P2, PT, R0, RZ, P3 ;  /* 0x000000ff0000720c */ /* 0x000fe20001f45270 */
[----:B------:R-:W-:Y:S01]  /*19c0*/  UMOV UR4, 0x400 ;  /* 0x0000040000047882 */ /* 0x000fe20000000000 */
[----:B------:R-:W-:Y:S01]  /*19d0*/  UISETP.NE.AND UP0, UPT, UR21, URZ, UPT ;  /* 0x000000ff1500728c */ /* 0x000fe2000bf05270 */
[----:B------:R-:W-:Y:S01]  /*19e0*/  PLOP3.LUT P1, PT, P1, PT, PT, 0x8, 0x80 ;  /* 0x000000000080781c */ /* 0x000fe20000f2e170 */
[----:B------:R-:W-:Y:S01]  /*19f0*/  ULEA UR21, UR52, UR4, 0x18 ;  /* 0x0000000434157291 */ /* 0x000fe2000f8ec0ff */
[----:B------:R-:W-:Y:S01]  /*1a00*/  CS2R R10, SRZ ;  /* 0x00000000000a7805 */ /* 0x000fe2000001ff00 */
[----:B------:R-:W-:Y:S01]  /*1a10*/  USEL UR24, UR49, 0x2, UP0 ;  /* 0x0000000231187887 */ /* 0x000fe20008000000 */
[----:B------:R-:W-:Y:S01]  /*1a20*/  IMAD.MOV.U32 R9, RZ, RZ, RZ ;  /* 0x000000ffff097224 */ /* 0x000fe200078e00ff */
[----:B------:R-:W-:Y:S01]  /*1a30*/  USHF.L.U32 UR48, UR27, 0x7, URZ ;  /* 0x000000071b307899 */ /* 0x000fe200080006ff */
[----:B------:R-:W-:Y:S01]  /*1a40*/  IMAD.MOV.U32 R8, RZ, RZ, 0x1 ;  /* 0x00000001ff087424 */ /* 0x000fe200078e00ff */
[----:B------:R-:W-:-:S02]  /*1a50*/  USHF.L.U32 UR6, UR27, 0x6, URZ ;  /* 0x000000061b067899 */ /* 0x000fc400080006ff */
[----:B------:R-:W-:Y:S02]  /*1a60*/  ULOP3.LUT UR48, UR48, 0x80, URZ, 0xc0, !UPT ;  /* 0x0000008030307892 */ /* 0x000fe4000f8ec0ff */
[----:B------:R-:W-:Y:S02]  /*1a70*/  ULEA UR38, UR38, UR21, 0x1 ;  /* 0x0000001526267291 */ /* 0x000fe4000f8e08ff */
[----:B--2---:R-:W-:Y:S02]  /*1a80*/  UIADD3 UR5, UPT, UPT, UR7, 0x3f, URZ ;  /* 0x0000003f07057890 */ /* 0x004fe4000fffe0ff */
[----:B------:R-:W-:Y:S02]  /*1a90*/  UIADD3 UR51, UPT, UPT, UR7, 0x7e, URZ ;  /* 0x0000007e07337890 */ /* 0x000fe4000fffe0ff */
[----:B------:R-:W-:Y:S02]  /*1aa0*/  USHF.R.S32.HI UR4, URZ, 0x1f, UR5 ;  /* 0x0000001fff047899 */ /* 0x000fe40008011405 */
[----:B------:R-:W-:-:S02]  /*1ab0*/  UIADD3 UR7, UPT, UPT, UR7, -0x1, URZ ;  /* 0xffffffff07077890 */ /* 0x000fc4000fffe0ff */
[----:B------:R-:W-:Y:S02]  /*1ac0*/  ULEA.HI UR4, UR4, UR5, URZ, 0x6 ;  /* 0x0000000504047291 */ /* 0x000fe4000f8f30ff */
[----:B------:R-:W-:Y:S02]  /*1ad0*/  UISETP.GE.U32.AND UP1, UPT, UR7, -0x7f, UPT ;  /* 0xffffff810700788c */ /* 0x000fe4000bf26070 */
[----:B------:R-:W-:Y:S02]  /*1ae0*/  USHF.R.S32.HI UR46, URZ, 0x6, UR4 ;  /* 0x00000006ff2e7899 */ /* 0x000fe40008011404 */
[----:B------:R-:W-:Y:S02]  /*1af0*/  ULOP3.LUT UR5, UR6, 0x40, URZ, 0xc0, !UPT ;  /* 0x0000004006057892 */ /* 0x000fe4000f8ec0ff */
[----:B------:R-:W-:Y:S02]  /*1b00*/  UISETP.LT.U32.AND UP0, UPT, UR46, 0x8, UPT ;  /* 0x000000082e00788c */ /* 0x000fe4000bf01070 */
[----:B------:R-:W-:-:S02]  /*1b10*/  ULEA UR37, UR30, UR21, 0x1 ;  /* 0x000000151e257291 */ /* 0x000fc4000f8e08ff */
[----:B------:R-:W-:Y:S01]  /*1b20*/  USEL UR45, UR46, 0x8, UP0 ;  /* 0x000000082e2d7887 */ /* 0x000fe20008000000 */
[----:B------:R-:W2:Y:S03]  /*1b30*/  LDCU UR44, c[0x0][0x370] ;  /* 0x00006e00ff2c77ac */ /* 0x000ea60008000800 */
[----:B------:R-:W-:Y:S02]  /*1b40*/  UIADD3 UR4, UPT, UPT, UR45, -0x1, URZ ;  /* 0xffffffff2d047890 */ /* 0x000fe4000fffe0ff */
[----:B------:R-:W-:Y:S02]  /*1b50*/  @UP1 UIADD3 UR4, UPT, UPT, UR45, URZ, URZ ;  /* 0x000000ff2d041290 */ /* 0x000fe4000fffe0ff */
[----:B------:R-:W-:Y:S01]  /*1b60*/  ULEA UR48, UR31, UR48, 0x6 ;  /* 0x000000301f307291 */ /* 0x000fe2000f8e30ff */
[----:B------:R-:W3:Y:S01]  /*1b70*/  LDCU.64 UR28, c[0x0][0x348] ;  /* 0x00006900ff1c77ac */ /* 0x000ee20008000a00 */
[----:B------:R-:W4:Y:S01]  /*1b80*/  LDCU UR43, c[0x0][0x374] ;  /* 0x00006e80ff2b77ac */ /* 0x000f220008000800 */
[----:B------:R-:W-:-:S02]  /*1b90*/  ULEA UR49, UR32, UR5, 0x5 ;  /* 0x0000000520317291 */ /* 0x000fc4000f8e28ff */
[----:B------:R-:W-:Y:S02]  /*1ba0*/  UIADD3 UR38, UPT, UPT, UR38, 0x8400, URZ ;  /* 0x0000840026267890 */ /* 0x000fe4000fffe0ff */
[----:B------:R-:W-:Y:S02]  /*1bb0*/  UIADD3 UR37, UPT, UPT, UR37, 0x28400, URZ ;  /* 0x0002840025257890 */ /* 0x000fe4000fffe0ff */
[----:B------:R-:W-:Y:S02]  /*1bc0*/  UIADD3 UR50, UPT, UPT, UR46, -UR45, URZ ;  /* 0x8000002d2e327290 */ /* 0x000fe4000fffe0ff */
[----:B------:R-:W-:Y:S02]  /*1bd0*/  UIADD3 UR31, UPT, UPT, UR4, 0x1, URZ ;  /* 0x00000001041f7890 */ /* 0x000fe4000fffe0ff */
[----:B------:R-:W-:Y:S01]  /*1be0*/  UIADD3 UR47, UPT, UPT, -UR4, URZ, URZ ;  /* 0x000000ff042f7290 */ /* 0x000fe2000fffe1ff */
[----:B--2---:R-:W-:-:S11]  /*1bf0*/  UMOV UR13, URZ ;  /* 0x000000ff000d7c82 */ /* 0x004fd60008000000 */
.L_x_42:
[----:B------:R-:W-:-:S09]  /*1c00*/  UISETP.NE.AND UP0, UPT, UR52, URZ, UPT ;  /* 0x000000ff3400728c */ /* 0x000fd2000bf05270 */
[----:B-1----:R-:W-:Y:S05]  /*1c10*/  BRA.U UP0, `(.L_x_23) ;  /* 0x0000000100287547 */ /* 0x002fea000b800000 */
[----:B------:R-:W-:Y:S02]  /*1c20*/  LEA R0, R9, UR21, 0x3 ;  /* 0x0000001509007c11 */ /* 0x000fe4000f8e18ff */
[----:B------:R-:W-:-:S04]  /*1c30*/  SHF.L.U32 R3, R8, 0x1f, RZ ;  /* 0x0000001f08037819 */ /* 0x000fc800000006ff */
[----:B------:R-:W2:Y:S02]  /*1c40*/  SYNCS.PHASECHK.TRANS64.TRYWAIT P0, [R0+URZ+0x140], R3 ;  /* 0x00014003000075a7 */ /* 0x000ea400080011ff */
[----:B--2---:R-:W-:Y:S05]  /*1c50*/  @!P0 BRA `(.L_x_24) ;  /* 0x00000080006c8947 */ /* 0x004fea0003800000 */
.L_x_153:
[----:B------:R1:W-:Y:S01]  /*1c60*/  SYNCS.ARRIVE.TRANS64.A1T0 RZ, [R0+URZ+0x130], RZ ;  /* 0x000130ff00ff79a7 */ /* 0x0003e200081000ff */
[----:B------:R-:W-:-:S05]  /*1c70*/  VIADD R9, R9, 0x1 ;  /* 0x0000000109097836 */ /* 0x000fca0000000000 */
[----:B------:R-:W-:-:S04]  /*1c80*/  ISETP.NE.AND P0, PT, R9, 0x2, PT ;  /* 0x000000020900780c */ /* 0x000fc80003f05270 */
[----:B--2---:R-:W-:Y:S02]  /*1c90*/  SEL R3, RZ, 0x1, P0 ;  /* 0x00000001ff037807 */ /* 0x004fe40000000000 */
[----:B------:R-:W-:Y:S02]  /*1ca0*/  SEL R9, R9, RZ, P0 ;  /* 0x000000ff09097207 */ /* 0x000fe40000000000 */
[----:B------:R-:W-:-:S07]  /*1cb0*/  LOP3.LUT R8, R8, R3, RZ, 0x3c, !PT ;  /* 0x0000000308087212 */ /* 0x000fce00078e3cff */
.L_x_23:
[----:B------:R-:W-:Y:S01]  /*1cc0*/  ULEA UR4, UR13, UR21, 0x3 ;  /* 0x000000150d047291 */ /* 0x000fe2000f8e18ff */
[----:B-1----:R-:W-:Y:S01]  /*1cd0*/  SHF.L.U32 R0, R12, 0x1f, RZ ;  /* 0x0000001f0c007819 */ /* 0x002fe200000006ff */
[----:B------:R-:W-:Y:S02]  /*1ce0*/  UISETP.GE.U32.AND UP0, UPT, UR51, 0x7f, UPT ;  /* 0x0000007f3300788c */ /* 0x000fe4000bf06070 */
[----:B------:R-:W-:Y:S01]  /*1cf0*/  ULEA UR11, UR20, UR49, 0x7 ;  /* 0x00000031140b7291 */ /* 0x000fe2000f8e38ff */
[----:B------:R-:W-:-:S04]  /*1d00*/  UMOV UR6, URZ ;  /* 0x000000ff00067c82 */ /* 0x000fc80008000000 */
[----:B------:R1:W2:Y:S01]  /*1d10*/  SYNCS.PHASECHK.TRANS64.TRYWAIT P0, [UR4+0x40], R0 ;  /* 0x00004000ff0075a7 */ /* 0x0002a20008001104 */
[----:B------:R-:W-:-:S04]  /*1d20*/  ULEA.HI UR4, UR16, UR16, URZ, 0x1 ;  /* 0x0000001010047291 */ /* 0x000fc8000f8f08ff */
[----:B------:R-:W-:-:S04]  /*1d30*/  USHF.L.U32 UR4, UR4, 0x7, URZ ;  /* 0x0000000704047899 */ /* 0x000fc800080006ff */
[----:B------:R-:W-:-:S04]  /*1d40*/  ULOP3.LUT UR35, UR4, 0xffffff00, URZ, 0xc0, !UPT ;  /* 0xffffff0004237892 */ /* 0x000fc8000f8ec0ff */
[----:B------:R-:W-:Y:S01]  /*1d50*/  UIADD3 UR35, UPT, UPT, UR48, UR35, URZ ;  /* 0x0000002330237290 */ /* 0x000fe2000fffe0ff */
[----:B------:R-:W-:Y:S11]  /*1d60*/  BRA.U !UP0, `(.L_x_25) ;  /* 0x0000000108d07547 */ /* 0x000ff6000b800000 */
[----:B------:R-:W-:Y:S01]  /*1d70*/  UMOV UR16, UR47 ;  /* 0x0000002f00107c82 */ /* 0x000fe20008000000 */
[----:B------:R-:W-:Y:S01]  /*1d80*/  UMOV UR4, UR13 ;  /* 0x0000000d00047c82 */ /* 0x000fe20008000000 */
[----:B------:R-:W-:-:S05]  /*1d90*/  UMOV UR34, URZ ;  /* 0x000000ff00227c82 */ /* 0x000fca0008000000 */
.L_x_31:
[----:B------:R-:W-:Y:S01]  /*1da0*/  ULEA UR33, UR4, UR21, 0x3 ;  /* 0x0000001504217291 */ /* 0x000fe2000f8e18ff */
[----:B------:R-:W-:Y:S01]  /*1db0*/  @P3 MOV R2, 0xc000 ;  /* 0x0000c00000023802 */ /* 0x000fe20000000f00 */
[----:B--23--:R-:W-:Y:S10]  /*1dc0*/  @P0 BRA `(.L_x_26) ;  /* 0x00000000000c0947 */ /* 0x00cff40003800000 */
[----:B------:R-:W-:-:S04]  /*1dd0*/  SHF.L.U32 R3, R12, 0x1f, RZ ;  /* 0x0000001f0c037819 */ /* 0x000fc800000006ff */
[----:B------:R-:W2:Y:S02]  /*1de0*/  SYNCS.PHASECHK.TRANS64.TRYWAIT P0, [UR33+0x40], R3 ;  /* 0x00004003ff0075a7 */ /* 0x000ea40008001121 */
[----:B--2---:R-:W-:Y:S05]  /*1df0*/  @!P0 BRA `(.L_x_27) ;  /* 0x0000008000188947 */ /* 0x004fea0003800000 */
.L_x_26:
[----:B------:R2:W-:Y:S01]  /*1e00*/  @P3 SYNCS.ARRIVE.TRANS64 RZ, [UR33], R2 ;  /* 0x00000002ffff39a7 */ /* 0x0005e20008000021 */
[----:B------:R-:W-:Y:S02]  /*1e10*/  ULOP3.LUT UR5, UR24, 0x2, URZ, 0xfc, !UPT ;  /* 0x0000000218057892 */ /* 0x000fe4000f8efcff */
[----:B------:R-:W-:Y:S02]  /*1e20*/  UIADD3 UR16, UPT, UPT, UR16, 0x1, URZ ;  /* 0x0000000110107890 */ /* 0x000fe4000fffe0ff */
[----:B------:R-:W-:Y:S02]  /*1e30*/  UISETP.NE.AND UP0, UPT, UR5, 0x2, UPT ;  /* 0x000000020500788c */ /* 0x000fe4000bf05270 */
[----:B------:R-:W-:-:S07]  /*1e40*/  UISETP.NE.AND UP2, UPT, UR16, 0x1, UPT ;  /* 0x000000011000788c */ /* 0x000fce000bf45270 */
[----:B------:R-:W-:Y:S05]  /*1e50*/  BRA.U UP0, `(.L_x_28) ;  /* 0x0000000100047547 */ /* 0x000fea000b800000 */
[----:B---34-:R-:W-:Y:S05]  /*1e60*/  BPT.TRAP 0x1 ;  /* 0x000000040000795c */ /* 0x018fea0000300000 */
.L_x_28:
[----:B------:R-:W-:Y:S04]  /*1e70*/  BSSY.RECONVERGENT B0, `(.L_x_29) ;  /* 0x0000003000007945 */ /* 0x000fe80003800200 */
[----:B------:R-:W-:Y:S05]  /*1e80*/  @!P2 BRA `(.L_x_30) ;  /* 0x000000000004a947 */ /* 0x000fea0003800000 */
[----:B---34-:R-:W-:Y:S05]  /*1e90*/  BPT.TRAP 0x1 ;  /* 0x000000040000795c */ /* 0x018fea0000300000 */
.L_x_30:
[----:B---34-:R-:W-:Y:S05]  /*1ea0*/  BSYNC.RECONVERGENT B0 ;  /* 0x0000000000007941 */ /* 0x018fea0003800200 */
.L_x_29:
[----:B------:R-:W-:Y:S02]  /*1eb0*/  UIADD3 UR5, UPT, UPT, UR4, 0x1, URZ ;  /* 0x0000000104057890 */ /* 0x000fe4000fffe0ff */
[----:B------:R-:W-:Y:S02]  /*1ec0*/  USHF.L.U32 UR4, UR4, 0xd, URZ ;  /* 0x0000000d04047899 */ /* 0x000fe400080006ff */
[----:B------:R-:W-:Y:S02]  /*1ed0*/  UISETP.NE.AND UP0, UPT, UR5, 0x8, UPT ;  /* 0x000000080500788c */ /* 0x000fe4000bf05270 */
[----:B------:R-:W-:Y:S02]  /*1ee0*/  ULOP3.LUT UR32, UR4, 0x1000, UR41, 0xf8, !UPT ;  /* 0x0000100004207892 */ /* 0x000fe4000f8ef829 */
[----:B------:R-:W-:Y:S02]  /*1ef0*/  USEL UR6, URZ, 0x1, UP0 ;  /* 0x00000001ff067887 */ /* 0x000fe40008000000 */
[----:B------:R-:W-:-:S02]  /*1f00*/  USEL UR13, UR5, URZ, UP0 ;  /* 0x000000ff050d7287 */ /* 0x000fc40008000000 */
[----:B------:R-:W-:Y:S02]  /*1f10*/  UIADD3 UR14, UP1, UPT, UR28, 0x80, URZ ;  /* 0x000000801c0e7890 */ /* 0x000fe4000ff3e0ff */
[----:B------:R-:W-:Y:S01]  /*1f20*/  ULEA UR5, UR13, UR21, 0x3 ;  /* 0x000000150d057291 */ /* 0x000fe2000f8e18ff */
[----:B------:R-:W-:Y:S01]  /*1f30*/  LOP3.LUT R12, R12, UR6, RZ, 0x3c, !PT ;  /* 0x000000060c0c7c12 */ /* 0x000fe2000f8e3cff */
[----:B------:R-:W-:Y:S02]  /*1f40*/  ULEA UR32, UR32, UR21, 0x1 ;  /* 0x0000001520207291 */ /* 0x000fe4000f8e08ff */
[----:B------:R-:W-:Y:S01]  /*1f50*/  UIADD3 UR6, UP0, UPT, UR28, 0x180, URZ ;  /* 0x000001801c067890 */ /* 0x000fe2000ff1e0ff */
[----:B-1----:R-:W-:Y:S01]  /*1f60*/  SHF.L.U32 R0, R12, 0x1f, RZ ;  /* 0x0000001f0c007819 */ /* 0x002fe200000006ff */
[----:B------:R-:W-:Y:S02]  /*1f70*/  ULEA UR8, UR30, UR4, 0x1 ;  /* 0x000000041e087291 */ /* 0x000fe4000f8e08ff */
[----:B------:R-:W-:Y:S01]  /*1f80*/  ULOP3.LUT UR33, UR33, 0xfefffff8, URZ, 0xc0, !UPT ;  /* 0xfefffff821217892 */ /* 0x000fe2000f8ec0ff */
[----:B------:R1:W3:Y:S01]  /*1f90*/  SYNCS.PHASECHK.TRANS64.TRYWAIT P0, [UR5+0x40], R0 ;  /* 0x00004000ff0075a7 */ /* 0x0002e20008001105 */
[----:B------:R-:W-:-:S02]  /*1fa0*/  UIADD3.X UR15, UPT, UPT, URZ, UR29, URZ, UP1, !UPT ;  /* 0x0000001dff0f7290 */ /* 0x000fc40008ffe4ff */
[----:B------:R-:W-:Y:S02]  /*1fb0*/  UIADD3 UR32, UPT, UPT, UR32, 0x8400, URZ ;  /* 0x0000840020207890 */ /* 0x000fe4000fffe0ff */
[----:B------:R-:W-:Y:S02]  /*1fc0*/  UPRMT UR5, URZ, 0x5410, UR26 ;  /* 0x00005410ff057896 */ /* 0x000fe4000800001a */
[----:B------:R-:W-:Y:S02]  /*1fd0*/  UIADD3 UR8, UPT, UPT, UR21, 0x28400, UR8 ;  /* 0x0002840015087890 */ /* 0x000fe4000fffe008 */
[----:B------:R-:W-:Y:S02]  /*1fe0*/  UIADD3.X UR7, UPT, UPT, URZ, UR29, URZ, UP0, !UPT ;  /* 0x0000001dff077290 */ /* 0x000fe400087fe4ff */
[----:B------:R-:W-:Y:S01]  /*1ff0*/  UPRMT UR4, URZ, 0x5410, UR25 ;  /* 0x00005410ff047896 */ /* 0x000fe20008000019 */
[----:B------:R-:W-:Y:S01]  /*2000*/  UMOV UR18, 0x0 ;  /* 0x0000000000127882 */ /* 0x000fe20000000000 */
[----:B------:R-:W-:Y:S01]  /*2010*/  UMOV UR19, 0x10000000 ;  /* 0x1000000000137882 */ /* 0x000fe20000000000 */
[----:B------:R-:W-:Y:S01]  /*2020*/  UMOV UR10, UR34 ;  /* 0x00000022000a7c82 */ /* 0x000fe20008000000 */
[----:B------:R-:W-:Y:S01]  /*2030*/  UMOV UR12, UR36 ;  /* 0x00000024000c7c82 */ /* 0x000fe20008000000 */
[----:B------:R-:W-:Y:S01]  /*2040*/  UMOV UR9, UR33 ;  /* 0x0000002100097c82 */ /* 0x000fe20008000000 */
[----:B------:R4:W-:Y:S03]  /*2050*/  UTMALDG.3D.MULTICAST.2CTA [UR32], [UR14], UR5, desc[UR18] ;  /* 0x000012200e0073b4 */ /* 0x0009e60008211805 */
[----:B------:R2:W-:Y:S01]  /*2060*/  UTMALDG.3D.MULTICAST.2CTA [UR8], [UR6], UR4, desc[UR18] ;  /* 0x00001208060073b4 */ /* 0x0005e20008211804 */
[----:B----4-:R-:W-:Y:S01]  /*2070*/  UIADD3 UR34, UPT, UPT, UR34, 0x40, URZ ;  /* 0x0000004022227890 */ /* 0x010fe2000fffe0ff */
[----:B--2---:R-:W-:Y:S01]  /*2080*/  UMOV UR6, UR31 ;  /* 0x0000001f00067c82 */ /* 0x004fe20008000000 */
[----:B------:R-:W-:Y:S01]  /*2090*/  UMOV UR4, UR13 ;  /* 0x0000000d00047c82 */ /* 0x000fe20008000000 */
[----:B-1----:R-:W-:Y:S09]  /*20a0*/  BRA.U UP2, `(.L_x_31) ;  /* 0xfffffffd023c7547 */ /* 0x002ff2000b83ffff */
.L_x_25:
[----:B------:R-:W-:Y:S01]  /*20b0*/  ULEA UR4, UR13, UR21, 0x3 ;  /* 0x000000150d047291 */ /* 0x000fe2000f8e18ff */
[----:B-1----:R-:W-:Y:S01]  /*20c0*/  SHF.L.U32 R0, R12, 0x1f, RZ ;  /* 0x0000001f0c007819 */ /* 0x002fe200000006ff */
[----:B------:R-:W-:Y:S01]  /*20d0*/  @!P1 SYNCS.ARRIVE.TRANS64.A1T0 RZ, [UR21+0xc8], RZ ;  /* 0x0000c8ffffff99a7 */ /* 0x000fe20008100015 */
[----:B------:R-:W-:-:S06]  /*20e0*/  UISETP.GT.AND UP0, UPT, UR46, UR45, UPT ;  /* 0x0000002d2e00728c */ /* 0x000fcc000bf04270 */
[----:B--23--:R1:W2:Y:S03]  /*20f0*/  SYNCS.PHASECHK.TRANS64.TRYWAIT P0, [UR4+0x40], R0 ;  /* 0x00004000ff0075a7 */ /* 0x00c2a60008001104 */
[----:B------:R-:W-:Y:S05]  /*2100*/  BRA.U !UP0, `(.L_x_32) ;  /* 0x0000000108c07547 */ /* 0x000fea000b800000 */
[----:B------:R-:W-:Y:S01]  /*2110*/  UIADD3 UR27, UPT, UPT, UR50, UR6, URZ ;  /* 0x00000006321b7290 */ /* 0x000fe2000fffe0ff */
[----:B------:R-:W-:-:S11]  /*2120*/  UMOV UR4, UR13 ;  /* 0x0000000d00047c82 */ /* 0x000fd60008000000 */
.L_x_38:
[----:B------:R-:W-:Y:S01]  /*2130*/  ULEA UR17, UR4, UR21, 0x3 ;  /* 0x0000001504117291 */ /* 0x000fe2000f8e18ff */
[----:B--2---:R-:W-:Y:S01]  /*2140*/  @P3 MOV R2, 0xc000 ;  /* 0x0000c00000023802 */ /* 0x004fe20000000f00 */
[----:B-12---:R-:W-:Y:S10]  /*2150*/  @P0 BRA `(.L_x_33) ;  /* 0x00000000000c0947 */ /* 0x006ff40003800000 */
[----:B------:R-:W-:-:S04]  /*2160*/  SHF.L.U32 R3, R12, 0x1f, RZ ;  /* 0x0000001f0c037819 */ /* 0x000fc800000006ff */
[----:B------:R-:W2:Y:S02]  /*2170*/  SYNCS.PHASECHK.TRANS64.TRYWAIT P0, [UR17+0x40], R3 ;  /* 0x00004003ff0075a7 */ /* 0x000ea40008001111 */
[----:B--2---:R-:W-:Y:S05]  /*2180*/  @!P0 BRA `(.L_x_34) ;  /* 0x0000007c004c8947 */ /* 0x004fea0003800000 */
.L_x_33:
[----:B------:R2:W-:Y:S01]  /*2190*/  @P3 SYNCS.ARRIVE.TRANS64 RZ, [UR17], R2 ;  /* 0x00000002ffff39a7 */ /* 0x0005e20008000011 */
[----:B------:R-:W-:-:S04]  /*21a0*/  ULOP3.LUT UR5, UR24, 0x2, URZ, 0xfc, !UPT ;  /* 0x0000000218057892 */ /* 0x000fc8000f8efcff */
[----:B------:R-:W-:-:S09]  /*21b0*/  UISETP.NE.AND UP0, UPT, UR5, 0x2, UPT ;  /* 0x000000020500788c */ /* 0x000fd2000bf05270 */
[----:B------:R-:W-:Y:S05]  /*21c0*/  BRA.U UP0, `(.L_x_35) ;  /* 0x0000000100047547 */ /* 0x000fea000b800000 */
[----:B----4-:R-:W-:Y:S05]  /*21d0*/  BPT.TRAP 0x1 ;  /* 0x000000040000795c */ /* 0x010fea0000300000 */
.L_x_35:
[----:B------:R-:W-:Y:S04]  /*21e0*/  BSSY.RECONVERGENT B0, `(.L_x_36) ;  /* 0x0000003000007945 */ /* 0x000fe80003800200 */
[----:B------:R-:W-:Y:S05]  /*21f0*/  @!P2 BRA `(.L_x_37) ;  /* 0x000000000004a947 */ /* 0x000fea0003800000 */
[----:B----4-:R-:W-:Y:S05]  /*2200*/  BPT.TRAP 0x1 ;  /* 0x000000040000795c */ /* 0x010fea0000300000 */
.L_x_37:
[----:B----4-:R-:W-:Y:S05]  /*2210*/  BSYNC.RECONVERGENT B0 ;  /* 0x0000000000007941 */ /* 0x010fea0003800200 */
.L_x_36:
[----:B------:R-:W-:Y:S02]  /*2220*/  UIADD3 UR5, UPT, UPT, UR4, 0x1, URZ ;  /* 0x0000000104057890 */ /* 0x000fe4000fffe0ff */
[----:B------:R-:W-:Y:S02]  /*2230*/  UIADD3 UR14, UP1, UPT, UR28, 0x80, URZ ;  /* 0x000000801c0e7890 */ /* 0x000fe4000ff3e0ff */
[----:B------:R-:W-:Y:S02]  /*2240*/  UISETP.NE.AND UP0, UPT, UR5, 0x8, UPT ;  /* 0x000000080500788c */ /* 0x000fe4000bf05270 */
[----:B------:R-:W-:Y:S02]  /*2250*/  ULEA UR16, UR4, UR38, 0xe ;  /* 0x0000002604107291 */ /* 0x000fe4000f8e70ff */
[----:B------:R-:W-:Y:S02]  /*2260*/  USEL UR7, URZ, 0x1, UP0 ;  /* 0x00000001ff077887 */ /* 0x000fe40008000000 */
[----:B------:R-:W-:-:S02]  /*2270*/  USEL UR13, UR5, URZ, UP0 ;  /* 0x000000ff050d7287 */ /* 0x000fc40008000000 */
[----:B------:R-:W-:Y:S02]  /*2280*/  UIADD3 UR22, UP0, UPT, UR28, 0x180, URZ ;  /* 0x000001801c167890 */ /* 0x000fe4000ff1e0ff */
[----:B------:R-:W-:Y:S01]  /*2290*/  ULEA UR5, UR13, UR21, 0x3 ;  /* 0x000000150d057291 */ /* 0x000fe2000f8e18ff */
[----:B------:R-:W-:Y:S01]  /*22a0*/  LOP3.LUT R12, R12, UR7, RZ, 0x3c, !PT ;  /* 0x000000070c0c7c12 */ /* 0x000fe2000f8e3cff */
[----:B------:R-:W-:Y:S02]  /*22b0*/  ULEA UR8, UR4, UR37, 0xd ;  /* 0x0000002504087291 */ /* 0x000fe4000f8e68ff */
[----:B------:R-:W-:Y:S01]  /*22c0*/  USHF.L.U32 UR18, UR6, 0x6, URZ ;  /* 0x0000000606127899 */ /* 0x000fe200080006ff */
[----:B-1----:R-:W-:Y:S01]  /*22d0*/  SHF.L.U32 R0, R12, 0x1f, RZ ;  /* 0x0000001f0c007819 */ /* 0x002fe200000006ff */
[----:B------:R-:W-:Y:S02]  /*22e0*/  ULOP3.LUT UR17, UR17, 0xfefffff8, URZ, 0xc0, !UPT ;  /* 0xfefffff811117892 */ /* 0x000fe4000f8ec0ff */
[----:B------:R-:W-:Y:S01]  /*22f0*/  UPRMT UR4, URZ, 0x5410, UR26 ;  /* 0x00005410ff047896 */ /* 0x000fe2000800001a */
[----:B------:R3:W1:Y:S01]  /*2300*/  SYNCS.PHASECHK.TRANS64.TRYWAIT P0, [UR5+0x40], R0 ;  /* 0x00004000ff0075a7 */ /* 0x0006620008001105 */
[----:B------:R-:W-:-:S02]  /*2310*/  UIADD3.X UR15, UPT, UPT, URZ, UR29, URZ, UP1, !UPT ;  /* 0x0000001dff0f7290 */ /* 0x000fc40008ffe4ff */
[----:B------:R-:W-:Y:S02]  /*2320*/  UPRMT UR5, URZ, 0x5410, UR25 ;  /* 0x00005410ff057896 */ /* 0x000fe40008000019 */
[----:B------:R-:W-:Y:S01]  /*2330*/  UIADD3.X UR23, UPT, UPT, URZ, UR29, URZ, UP0, !UPT ;  /* 0x0000001dff177290 */ /* 0x000fe200087fe4ff */
[----:B------:R-:W-:Y:S01]  /*2340*/  UMOV UR32, 0x0 ;  /* 0x0000000000207882 */ /* 0x000fe20000000000 */
[----:B------:R-:W-:Y:S01]  /*2350*/  UMOV UR33, 0x10000000 ;  /* 0x1000000000217882 */ /* 0x000fe20000000000 */
[----:B------:R-:W-:Y:S01]  /*2360*/  UMOV UR19, UR35 ;  /* 0x0000002300137c82 */ /* 0x000fe20008000000 */
[----:B------:R-:W-:Y:S01]  /*2370*/  UMOV UR20, UR36 ;  /* 0x0000002400147c82 */ /* 0x000fe20008000000 */
[----:B------:R-:W-:Y:S01]  /*2380*/  UMOV UR12, UR36 ;  /* 0x00000024000c7c82 */ /* 0x000fe20008000000 */
[----:B------:R-:W-:Y:S01]  /*2390*/  UMOV UR9, UR17 ;  /* 0x0000001100097c82 */ /* 0x000fe20008000000 */
[----:B------:R-:W-:Y:S01]  /*23a0*/  UMOV UR10, UR18 ;  /* 0x00000012000a7c82 */ /* 0x000fe20008000000 */
[----:B------:R4:W-:Y:S01]  /*23b0*/  UTMALDG.3D.MULTICAST.2CTA [UR16], [UR14], UR4, desc[UR32] ;  /* 0x000020100e0073b4 */ /* 0x0009e20008211804 */
[----:B------:R-:W-:-:S04]  /*23c0*/  UIADD3 UR6, UPT, UPT, UR6, 0x1, URZ ;  /* 0x0000000106067890 */ /* 0x000fc8000fffe0ff */
[----:B------:R-:W-:Y:S01]  /*23d0*/  UISETP.NE.AND UP0, UPT, UR6, UR27, UPT ;  /* 0x0000001b0600728c */ /* 0x000fe2000bf05270 */
[----:B------:R3:W-:Y:S01]  /*23e0*/  UTMALDG.3D.MULTICAST.2CTA [UR8], [UR22], UR5, desc[UR32] ;  /* 0x00002008160073b4 */ /* 0x0007e20008211805 */
[----:B----4-:R-:W-:-:S07]  /*23f0*/  UMOV UR4, UR13 ;  /* 0x0000000d00047c82 */ /* 0x010fce0008000000 */
[----:B---3--:R-:W-:Y:S05]  /*2400*/  BRA.U UP0, `(.L_x_38) ;  /* 0xfffffffd00487547 */ /* 0x008fea000b83ffff */
.L_x_32:
[C---:B------:R-:W-:Y:S01]  /*2410*/  LEA R3, R11.reuse, UR21, 0x3 ;  /* 0x000000150b037c11 */ /* 0x040fe2000f8e18ff */
[----:B------:R-:W-:Y:S01]  /*2420*/  NOP ;  /* 0x0000000000007918 */ /* 0x000fe20000000000 */
[----:B-1----:R-:W-:Y:S02]  /*2430*/  SHF.L.U32 R0, R10, 0x1f, RZ ;  /* 0x0000001f0a007819 */ /* 0x002fe400000006ff */
[----:B------:R-:W-:Y:S02]  /*2440*/  LEA R5, R11, UR21, 0x4 ;  /* 0x000000150b057c11 */ /* 0x000fe4000f8e20ff */
[----:B--2---:R-:W1:Y:S02]  /*2450*/  SYNCS.PHASECHK.TRANS64.TRYWAIT P0, [R3+URZ+0xd0], R0 ;  /* 0x0000d000030075a7 */ /* 0x004e6400080011ff */
[----:B-1----:R-:W-:Y:S05]  /*2460*/  @!P0 BRA `(.L_x_39) ;  /* 0x0000007800ac8947 */ /* 0x002fea0003800000 */
.L_x_156:
[----:B------:R-:W2:Y:S01]  /*2470*/  LDS.128 R4, [R5+0x160] ;  /* 0x0001600005047984 */ /* 0x000ea20000000c00 */
[----:B------:R-:W-:Y:S01]  /*2480*/  UISETP.GE.AND UP0, UPT, UR42, 0x1, UPT ;  /* 0x000000012a00788c */ /* 0x000fe2000bf06270 */
[----:B------:R-:W-:Y:S01]  /*2490*/  @!PT LDS RZ, [RZ] ;  /* 0x00000000fffff984 */ /* 0x000fe20000000800 */
[----:B------:R-:W-:Y:S01]  /*24a0*/  @!PT LDS RZ, [RZ] ;  /* 0x00000000fffff984 */ /* 0x000fe20000000800 */
[----:B------:R-:W-:Y:S01]  /*24b0*/  @!PT LDS RZ, [RZ] ;  /* 0x00000000fffff984 */ /* 0x000fe20000000800 */
[----:B------:R-:W-:Y:S01]  /*24c0*/  @!PT LDS RZ, [RZ] ;  /* 0x00000000fffff984 */ /* 0x000fe20000000800 */
[----:B------:R3:W-:Y:S06]  /*24d0*/  MEMBAR.ALL.CTA ;  /* 0x0000000000007992 */ /* 0x0007ec0000008000 */
[----:B---3--:R-:W3:Y:S01]  /*24e0*/  FENCE.VIEW.ASYNC.S ;  /* 0x00000000000073c6 */ /* 0x008ee20000000000 */
[----:B--2---:R-:W-:-:S13]  /*24f0*/  LOP3.LUT P0, RZ, R6, 0x1, RZ, 0xc0, !PT ;  /* 0x0000000106ff7812 */ /* 0x004fda000780c0ff */
[----:B---3--:R-:W-:Y:S01]  /*2500*/  VOTEU.ANY UP1, P0 ;  /* 0x0000000000ff7886 */ /* 0x008fe20000020100 */
[----:B------:R-:W-:-:S13]  /*2510*/  PLOP3.LUT P0, PT, PT, PT, UP1, 0x80, 0x8 ;  /* 0x000000000008781c */ /* 0x000fda0003f0f018 */
[----:B-1----:R-:W-:Y:S02]  /*2520*/  @P0 LOP3.LUT R0, R5, 0xffff, RZ, 0xc0, !PT ;  /* 0x0000ffff05000812 */ /* 0x002fe400078ec0ff */
[----:B------:R-:W-:Y:S02]  /*2530*/  @P0 MOV R2, R4 ;  /* 0x0000000400020202 */ /* 0x000fe40000000f00 */
[----:B------:R-:W-:Y:S01]  /*2540*/  @P0 R2UR UR5, R0 ;  /* 0x00000000000502ca */ /* 0x000fe200000e0000 */
[----:B------:R-:W-:Y:S01]  /*2550*/  VIADD R0, R3, 0xe0 ;  /* 0x000000e003007836 */ /* 0x000fe20000000000 */
[----:B------:R-:W-:Y:S02]  /*2560*/  @P0 SHF.R.U32.HI R4, RZ, 0x10, R5 ;  /* 0x00000010ff040819 */ /* 0x000fe40000011605 */
[----:B------:R-:W-:Y:S02]  /*2570*/  @P0 R2UR UR6, R2 ;  /* 0x00000000020602ca */ /* 0x000fe400000e0000 */
[----:B------:R-:W-:-:S02]  /*2580*/  PRMT R0, RZ, 0x654, R0 ;  /* 0x00000654ff007816 */ /* 0x000fc40000000000 */
[----:B------:R-:W-:Y:S02]  /*2590*/  @P0 R2UR UR4, R4 ;  /* 0x00000000040402ca */ /* 0x000fe400000e0000 */
[----:B------:R1:W-:Y:S03]  /*25a0*/  SYNCS.ARRIVE.TRANS64.RED.A1T0 RZ, [R0+URZ], RZ ;  /* 0x000000ff00ff79a7 */ /* 0x0003e600081004ff */
[----:B------:R-:W-:-:S04]  /*25b0*/  @UP1 UMOV UR39, UR5 ;  /* 0x0000000500271c82 */ /* 0x000fc80008000000 */
[----:B------:R-:W-:-:S04]  /*25c0*/  @UP1 UMOV UR40, UR6 ;  /* 0x0000000600281c82 */ /* 0x000fc80008000000 */
[----:B------:R-:W-:Y:S01]  /*25d0*/  @UP1 UMOV UR36, UR4 ;  /* 0x0000000400241c82 */ /* 0x000fe20008000000 */
[----:B------:R-:W-:Y:S05]  /*25e0*/  BRA.U !UP0, `(.L_x_40) ;  /* 0x0000000108d47547 */ /* 0x000fea000b800000 */
[----:B------:R-:W4:Y:S01]  /*25f0*/  LDCU.128 UR16, c[0x0][0xb10] ;  /* 0x00016200ff1077ac */ /* 0x000f220008000c00 */
[----:B------:R-:W2:Y:S01]  /*2600*/  LDCU UR12, c[0x0][0xb20] ;  /* 0x00016400ff0c77ac */ /* 0x000ea20008000800 */
[----:B------:R-:W3:Y:S01]  /*2610*/  LDCU UR20, c[0x0][0xb0c] ;  /* 0x00016180ff1477ac */ /* 0x000ee20008000800 */
[----:B------:R-:W1:Y:S01]  /*2620*/  LDCU.64 UR8, c[0x0][0xb28] ;  /* 0x00016500ff0877ac */ /* 0x000e620008000a00 */
[----:B------:R-:W-:Y:S02]  /*2630*/  UISETP.NE.AND UP3, UPT, UR42, 0x1, UPT ;  /* 0x000000012a00788c */ /* 0x000fe4000bf65270 */
[----:B----4-:R-:W-:Y:S02]  /*2640*/  UIMAD.WIDE.U32 UR6, UR43, UR19, URZ ;  /* 0x000000132b0672a5 */ /* 0x010fe4000f8e00ff */
[----:B------:R-:W-:Y:S02]  /*2650*/  UIMAD.WIDE.U32 UR4, UR44, UR16, URZ ;  /* 0x000000102c0472a5 */ /* 0x000fe4000f8e00ff */
[----:B------:R-:W-:-:S02]  /*2660*/  UISETP.NE.AND UP0, UPT, UR18, 0x1, UPT ;  /* 0x000000011200788c */ /* 0x000fc4000bf05270 */
[----:B------:R-:W-:Y:S01]  /*2670*/  UIMAD.WIDE.U32 UR22, UR39, UR19, URZ ;  /* 0x00000013271672a5 */ /* 0x000fe2000f8e00ff */
[----:B------:R-:W-:Y:S02]  /*2680*/  UMOV UR6, UR7 ;  /* 0x0000000700067c82 */ /* 0x000fe40008000000 */
[----:B------:R-:W-:Y:S01]  /*2690*/  UMOV UR4, UR5 ;  /* 0x0000000500047c82 */ /* 0x000fe20008000000 */
[----:B--2---:R-:W-:Y:S02]  /*26a0*/  USHF.R.U32.HI UR6, URZ, UR12, UR6 ;  /* 0x0000000cff067299 */ /* 0x004fe40008011606 */
[----:B---3--:R-:W-:Y:S02]  /*26b0*/  UISETP.NE.AND UP2, UPT, UR20, 0x1, UPT ;  /* 0x000000011400788c */ /* 0x008fe4000bf45270 */
[----:B------:R-:W-:Y:S02]  /*26c0*/  USHF.R.U32.HI UR4, URZ, UR17, UR4 ;  /* 0x00000011ff047299 */ /* 0x000fe40008011604 */
[----:B------:R-:W-:-:S02]  /*26d0*/  USEL UR5, UR43, UR6, !UP0 ;  /* 0x000000062b057287 */ /* 0x000fc4000c000000 */
[----:B------:R-:W-:Y:S02]  /*26e0*/  USEL UR6, UR44, UR4, !UP2 ;  /* 0x000000042c067287 */ /* 0x000fe4000d000000 */
[----:B-1----:R-:W-:Y:S01]  /*26f0*/  UIMAD.WIDE.U32 UR10, UR5, UR8, URZ ;  /* 0x00000008050a72a5 */ /* 0x002fe2000f8e00ff */
[----:B------:R-:W-:Y:S01]  /*2700*/  UMOV UR4, UR23 ;  /* 0x0000001700047c82 */ /* 0x000fe20008000000 */
[----:B------:R-:W-:Y:S02]  /*2710*/  UIMAD.WIDE.U32 UR14, UR40, UR16, URZ ;  /* 0x00000010280e72a5 */ /* 0x000fe4000f8e00ff */
[----:B------:R-:W-:-:S03]  /*2720*/  UIMAD.WIDE.U32 UR22, UR6, UR8, URZ ;  /* 0x00000008061672a5 */ /* 0x000fc6000f8e00ff */
[----:B------:R-:W-:Y:S01]  /*2730*/  UMOV UR10, UR11 ;  /* 0x0000000b000a7c82 */ /* 0x000fe20008000000 */
[----:B------:R-:W-:Y:S02]  /*2740*/  USHF.R.U32.HI UR4, URZ, UR12, UR4 ;  /* 0x0000000cff047299 */ /* 0x000fe40008011604 */
[----:B------:R-:W-:Y:S01]  /*2750*/  @UP3 USHF.R.U32.HI UR5, URZ, UR9, UR10 ;  /* 0x00000009ff053299 */ /* 0x000fe2000801160a */
[----:B------:R-:W-:Y:S01]  /*2760*/  UMOV UR14, UR15 ;  /* 0x0000000f000e7c82 */ /* 0x000fe20008000000 */
[----:B------:R-:W-:Y:S01]  /*2770*/  UMOV UR22, UR23 ;  /* 0x0000001700167c82 */ /* 0x000fe20008000000 */
[----:B------:R-:W-:Y:S02]  /*2780*/  USHF.R.U32.HI UR17, URZ, UR17, UR14 ;  /* 0x00000011ff117299 */ /* 0x000fe4000801160e */
[----:B------:R-:W-:Y:S02]  /*2790*/  USEL UR4, UR39, UR4, !UP0 ;  /* 0x0000000427047287 */ /* 0x000fe4000c000000 */
[----:B------:R-:W-:-:S02]  /*27a0*/  @UP3 USHF.R.U32.HI UR6, URZ, UR9, UR22 ;  /* 0x00000009ff063299 */ /* 0x000fc40008011616 */
[----:B------:R-:W-:Y:S02]  /*27b0*/  UIMAD UR7, UR42, UR5, URZ ;  /* 0x000000052a0772a4 */ /* 0x000fe4000f8e02ff */
[----:B------:R-:W-:Y:S02]  /*27c0*/  USEL UR5, UR40, UR17, !UP2 ;  /* 0x0000001128057287 */ /* 0x000fe4000d000000 */
[----:B------:R-:W-:Y:S02]  /*27d0*/  UIMAD UR10, UR42, UR6, URZ ;  /* 0x000000062a0a72a4 */ /* 0x000fe4000f8e02ff */
[----:B------:R-:W-:Y:S02]  /*27e0*/  UISETP.GE.AND UP0, UPT, UR4, UR7, UPT ;  /* 0x000000070400728c */ /* 0x000fe4000bf06270 */
[----:B------:R-:W-:Y:S02]  /*27f0*/  UIMAD.WIDE.U32 UR14, UR4, UR8, URZ ;  /* 0x00000008040e72a5 */ /* 0x000fe4000f8e00ff */
[----:B------:R-:W-:-:S02]  /*2800*/  UISETP.GE.OR UP0, UPT, UR5, UR10, UP0 ;  /* 0x0000000a0500728c */ /* 0x000fc40008706670 */
        /* <DEDUP_REMOVED lines=19> */
.L_x_40:
[----:B------:R-:W2:Y:S02]  /*2940*/  LDCU UR4, c[0x0][0xb30] ;  /* 0x00016600ff0477ac */ /* 0x000ea40008000800 */
[----:B--2---:R-:W-:-:S09]  /*2950*/  UISETP.NE.AND UP0, UPT, UR4, 0x1, UPT ;  /* 0x000000010400788c */ /* 0x004fd2000bf05270 */
[----:B------:R-:W-:Y:S05]  /*2960*/  BRA.U UP0, `(.L_x_41) ;  /* 0x0000000100447547 */ /* 0x000fea000b800000 */
[----:B------:R-:W2:Y:S01]  /*2970*/  LDCU.128 UR8, c[0x0][0xb10] ;  /* 0x00016200ff0877ac */ /* 0x000ea20008000c00 */
[----:B------:R-:W3:Y:S01]  /*2980*/  LDCU UR12, c[0x0][0xb0c] ;  /* 0x00016180ff0c77ac */ /* 0x000ee20008000800 */
[----:B------:R-:W1:Y:S01]  /*2990*/  LDCU UR14, c[0x0][0xb20] ;  /* 0x00016400ff0e77ac */ /* 0x000e620008000800 */
[----:B--2---:R-:W-:Y:S02]  /*29a0*/  UIMAD.WIDE.U32 UR6, UR40, UR8, URZ ;  /* 0x00000008280672a5 */ /* 0x004fe4000f8e00ff */
[----:B------:R-:W-:Y:S02]  /*29b0*/  UIMAD.WIDE.U32 UR4, UR39, UR11, URZ ;  /* 0x0000000b270472a5 */ /* 0x000fe4000f8e00ff */
[----:B---3--:R-:W-:Y:S02]  /*29c0*/  UISETP.NE.AND UP2, UPT, UR12, 0x1, UPT ;  /* 0x000000010c00788c */ /* 0x008fe4000bf45270 */
[----:B------:R-:W-:Y:S01]  /*29d0*/  UISETP.NE.AND UP0, UPT, UR10, 0x1, UPT ;  /* 0x000000010a00788c */ /* 0x000fe2000bf05270 */
[----:B------:R-:W-:-:S02]  /*29e0*/  UMOV UR6, UR7 ;  /* 0x0000000700067c82 */ /* 0x000fc40008000000 */
[----:B------:R-:W-:Y:S01]  /*29f0*/  UMOV UR4, UR5 ;  /* 0x0000000500047c82 */ /* 0x000fe20008000000 */
[----:B------:R-:W-:Y:S02]  /*2a00*/  USHF.R.U32.HI UR9, URZ, UR9, UR6 ;  /* 0x00000009ff097299 */ /* 0x000fe40008011606 */
[----:B-1----:R-:W-:Y:S02]  /*2a10*/  USHF.R.U32.HI UR4, URZ, UR14, UR4 ;  /* 0x0000000eff047299 */ /* 0x002fe40008011604 */
[----:B------:R-:W-:Y:S02]  /*2a20*/  USEL UR5, UR40, UR9, !UP2 ;  /* 0x0000000928057287 */ /* 0x000fe4000d000000 */
[----:B------:R-:W-:-:S04]  /*2a30*/  USEL UR4, UR39, UR4, !UP0 ;  /* 0x0000000427047287 */ /* 0x000fc8000c000000 */
[----:B------:R-:W-:Y:S02]  /*2a40*/  UIADD3 UR6, UPT, UPT, UR5, -UR4, URZ ;  /* 0x8000000405067290 */ /* 0x000fe4000fffe0ff */
[----:B------:R-:W-:Y:S02]  /*2a50*/  UIADD3 UR4, UPT, UPT, -UR5, UR4, URZ ;  /* 0x0000000405047290 */ /* 0x000fe4000fffe1ff */
[----:B------:R-:W-:Y:S02]  /*2a60*/  UIMAD UR39, UR6, UR10, UR39 ;  /* 0x0000000a062772a4 */ /* 0x000fe4000f8e0227 */
[----:B------:R-:W-:-:S12]  /*2a70*/  UIMAD UR40, UR4, UR12, UR40 ;  /* 0x0000000c042872a4 */ /* 0x000fd8000f8e0228 */
.L_x_41:
[----:B------:R-:W-:Y:S01]  /*2a80*/  VIADD R11, R11, 0x1 ;  /* 0x000000010b0b7836 */ /* 0x000fe20000000000 */
[----:B------:R-:W-:Y:S01]  /*2a90*/  R2UR UR4, R86 ;  /* 0x00000000560472ca */ /* 0x000fe200000e0000 */
[----:B------:R-:W-:Y:S01]  /*2aa0*/  UIADD3 UR16, UPT, UPT, UR40, UR63, URZ ;  /* 0x0000003f28107290 */ /* 0x000fe2000fffe0ff */
[----:B------:R-:W-:Y:S02]  /*2ab0*/  PLOP3.LUT P1, PT, PT, PT, PT, 0x80, 0x8 ;  /* 0x000000000008781c */ /* 0x000fe40003f2f070 */
[----:B------:R-:W-:-:S04]  /*2ac0*/  ISETP.NE.AND P0, PT, R11, 0x2, PT ;  /* 0x000000020b00780c */ /* 0x000fc80003f05270 */
[----:B------:R-:W-:Y:S02]  /*2ad0*/  SEL R3, RZ, 0x1, P0 ;  /* 0x00000001ff037807 */ /* 0x000fe40000000000 */
[----:B------:R-:W-:Y:S02]  /*2ae0*/  SEL R11, R11, RZ, P0 ;  /* 0x000000ff0b0b7207 */ /* 0x000fe40000000000 */
[----:B------:R-:W-:Y:S01]  /*2af0*/  LOP3.LUT R10, R10, R3, RZ, 0x3c, !PT ;  /* 0x000000030a0a7212 */ /* 0x000fe200078e3cff */
[----:B------:R-:W-:Y:S01]  /*2b00*/  UIADD3 UR20, UPT, UPT, UR39, UR4, URZ ;  /* 0x0000000427147290 */ /* 0x000fe2000fffe0ff */
[----:B------:R-:W-:Y:S11]  /*2b10*/  BRA.U UP1, `(.L_x_42) ;  /* 0xfffffff101387547 */ /* 0x000ff6000b83ffff */
[----:B------:R-:W-:Y:S01]  /*2b20*/  UIADD3 UR21, UPT, UPT, UR21, 0x40, URZ ;  /* 0x0000004015157890 */ /* 0x000fe2000fffe0ff */
[----:B------:R-:W-:-:S03]  /*2b30*/  SHF.L.U32 R3, R12, 0x1f, RZ ;  /* 0x0000001f0c037819 */ /* 0x000fc600000006ff */
[----:B------:R-:W-:-:S09]  /*2b40*/  ULEA UR4, UR13, UR21, 0x3 ;  /* 0x000000150d047291 */ /* 0x000fd2000f8e18ff */
[----:B------:R-:W2:Y:S02]  /*2b50*/  SYNCS.PHASECHK.TRANS64.TRYWAIT P0, [UR4], R3 ;  /* 0x00000003ff0075a7 */ /* 0x000ea40008001104 */
[----:B--2---:R-:W-:Y:S05]  /*2b60*/  @!P0 BRA `(.L_x_43) ;  /* 0x0000007400008947 */ /* 0x004fea0003800000 */
.L_x_158:
[----:B------:R-:W-:-:S04]  /*2b70*/  UIADD3 UR4, UPT, UPT, UR13, 0x1, URZ ;  /* 0x000000010d047890 */ /* 0x000fc8000fffe0ff */
[----:B------:R-:W-:-:S04]  /*2b80*/  UISETP.NE.AND UP0, UPT, UR4, 0x8, UPT ;  /* 0x000000080400788c */ /* 0x000fc8000bf05270 */
[----:B------:R-:W-:Y:S02]  /*2b90*/  USEL UR6, URZ, 0x1, UP0 ;  /* 0x00000001ff067887 */ /* 0x000fe40008000000 */
[----:B------:R-:W-:-:S04]  /*2ba0*/  USEL UR4, UR4, URZ, UP0 ;  /* 0x000000ff04047287 */ /* 0x000fc80008000000 */
[----:B------:R-:W-:Y:S01]  /*2bb0*/  ULEA UR5, UR4, UR21, 0x3 ;  /* 0x0000001504057291 */ /* 0x000fe2000f8e18ff */
[----:B------:R-:W-:-:S04]  /*2bc0*/  LOP3.LUT R2, R12, UR6, RZ, 0x3c, !PT ;  /* 0x000000060c027c12 */ /* 0x000fc8000f8e3cff */
[----:B-1----:R-:W-:-:S04]  /*2bd0*/  SHF.L.U32 R3, R2, 0x1f, RZ ;  /* 0x0000001f02037819 */ /* 0x002fc800000006ff */
[----:B------:R-:W1:Y:S02]  /*2be0*/  SYNCS.PHASECHK.TRANS64.TRYWAIT P0, [UR5], R3 ;  /* 0x00000003ff0075a7 */ /* 0x000e640008001105 */
[----:B-1----:R-:W-:Y:S05]  /*2bf0*/  @!P0 BRA `(.L_x_44) ;  /* 0x0000007000f48947 */ /* 0x002fea0003800000 */
.L_x_160:
        /* <DEDUP_REMOVED lines=9> */
.L_x_162:
        /* <DEDUP_REMOVED lines=9> */
.L_x_164:
        /* <DEDUP_REMOVED lines=9> */
.L_x_166:
        /* <DEDUP_REMOVED lines=9> */
.L_x_168:
        /* <DEDUP_REMOVED lines=9> */
.L_x_170:
[----:B------:R-:W-:-:S04]  /*2ed0*/  UIADD3 UR4, UPT, UPT, UR4, 0x1, URZ ;  /* 0x0000000104047890 */ /* 0x000fc8000fffe0ff */
[----:B------:R-:W-:-:S04]  /*2ee0*/  UISETP.NE.AND UP0, UPT, UR4, 0x8, UPT ;  /* 0x000000080400788c */ /* 0x000fc8000bf05270 */
[----:B------:R-:W-:Y:S02]  /*2ef0*/  USEL UR5, URZ, 0x1, UP0 ;  /* 0x00000001ff057887 */ /* 0x000fe40008000000 */
[----:B------:R-:W-:-:S04]  /*2f00*/  USEL UR4, UR4, URZ, UP0 ;  /* 0x000000ff04047287 */ /* 0x000fc80008000000 */
[----:B------:R-:W-:Y:S01]  /*2f10*/  ULEA UR4, UR4, UR21, 0x3 ;  /* 0x0000001504047291 */ /* 0x000fe2000f8e18ff */
[----:B-1----:R-:W-:-:S04]  /*2f20*/  LOP3.LUT R3, R2, UR5, RZ, 0x3c, !PT ;  /* 0x0000000502037c12 */ /* 0x002fc8000f8e3cff */
[----:B------:R-:W-:Y:S01]  /*2f30*/  SHF.L.U32 R3, R3, 0x1f, RZ ;  /* 0x0000001f03037819 */ /* 0x000fe200000006ff */
[----:B------:R-:W-:-:S07]  /*2f40*/  IMAD.U32 R0, RZ, RZ, UR4 ;  /* 0x00000004ff007e24 */ /* 0x000fce000f8e00ff */
.L_x_50:
[----:B-1----:R1:W2:Y:S02]  /*2f50*/  SYNCS.PHASECHK.TRANS64.TRYWAIT P0, [R0+URZ], R3 ;  /* 0x00000003000075a7 */ /* 0x0022a400080011ff */
[----:B--2---:R-:W-:Y:S05]  /*2f60*/  @!P0 NANOSLEEP.SYNCS 0x989680 ;  /* 0x009896800000895d */ /* 0x004fea0003900000 */
[----:B------:R-:W2:Y:S02]  /*2f70*/  @!P0 SYNCS.PHASECHK.TRANS64 P0, [R0+URZ], R3 ;  /* 0x00000003000085a7 */ /* 0x000ea400080010ff */
[----:B--2-4-:R-:W-:Y:S05]  /*2f80*/  @P0 EXIT ;  /* 0x000000000000094d */ /* 0x014fea0003800000 */
[----:B------:R-:W-:Y:S05]  /*2f90*/  BRA `(.L_x_50) ;  /* 0xfffffffc00ec7947 */ /* 0x000fea000383ffff */
.L_x_22:
[----:B------:R-:W-:-:S04]  /*2fa0*/  UISETP.NE.AND UP0, UPT, UR52, URZ, UPT ;  /* 0x000000ff3400728c */ /* 0x000fc8000bf05270 */
[----:B------:R-:W-:-:S09]  /*2fb0*/  UISETP.NE.OR UP0, UPT, UR21, 0x1, UP0 ;  /* 0x000000011500788c */ /* 0x000fd20008705670 */
[----:B------:R-:W-:Y:S05]  /*2fc0*/  BRA.U UP0, `(.L_x_51) ;  /* 0x0000000500487547 */ /* 0x000fea000b800000 */
[----:B------:R-:W-:Y:S01]  /*2fd0*/  ISETP.GE.U32.AND P2, PT, R0, 0x8, PT ;  /* 0x000000080000780c */ /* 0x000fe20003f46070 */
[----:B------:R-:W-:Y:S01]  /*2fe0*/  IMAD.MOV.U32 R12, RZ, RZ, 0x1 ;  /* 0x00000001ff0c7424 */ /* 0x000fe200078e00ff */
[----:B------:R-:W-:Y:S02]  /*2ff0*/  CS2R R10, SRZ ;  /* 0x00000000000a7805 */ /* 0x000fe4000001ff00 */
[----:B------:R-:W-:Y:S01]  /*3000*/  CS2R R8, SRZ ;  /* 0x0000000000087805 */ /* 0x000fe2000001ff00 */
[----:B------:R-:W-:Y:S01]  /*3010*/  UMOV UR6, 0x400 ;  /* 0x0000040000067882 */ /* 0x000fe20000000000 */
[----:B------:R-:W-:Y:S01]  /*3020*/  UMOV UR5, URZ ;  /* 0x000000ff00057c82 */ /* 0x000fe20008000000 */
[----:B------:R-:W-:-:S12]  /*3030*/  ULEA UR6, UR52, UR6, 0x18 ;  /* 0x0000000634067291 */ /* 0x000fd8000f8ec0ff */
.L_x_55:
[----:B------:R-:W-:Y:S02]  /*3040*/  LEA R2, R8, UR6, 0x3 ;  /* 0x0000000608027c11 */ /* 0x000fe4000f8e18ff */
[----:B------:R-:W-:-:S03]  /*3050*/  SHF.L.U32 R5, R9, 0x1f, RZ ;  /* 0x0000001f09057819 */ /* 0x000fc600000006ff */
[----:B------:R-:W-:Y:S01]  /*3060*/  VIADD R4, R2, 0x140 ;  /* 0x0000014002047836 */ /* 0x000fe20000000000 */
[----:B------:R-:W2:Y:S02]  /*3070*/  SYNCS.PHASECHK.TRANS64.TRYWAIT P0, [R2+URZ+0x130], R5 ;  /* 0x00013005020075a7 */ /* 0x000ea400080011ff */
[----:B--2---:R-:W-:Y:S05]  /*3080*/  @!P0 BRA `(.L_x_52) ;  /* 0x0000007000608947 */ /* 0x004fea0003800000 */
.L_x_171:
[----:B------:R-:W-:Y:S01]  /*3090*/  ULEA UR4, UR5, UR6, 0x3 ;  /* 0x0000000605047291 */ /* 0x000fe2000f8e18ff */
[----:B------:R-:W-:Y:S02]  /*30a0*/  PRMT R4, RZ, 0x654, R4 ;  /* 0x00000654ff047816 */ /* 0x000fe40000000004 */
[----:B--2---:R-:W-:Y:S01]  /*30b0*/  SHF.L.U32 R5, R12, 0x1f, RZ ;  /* 0x0000001f0c057819 */ /* 0x004fe200000006ff */
[----:B------:R-:W-:Y:S01]  /*30c0*/  UIADD3 UR7, UPT, UPT, UR4, 0xd0, URZ ;  /* 0x000000d004077890 */ /* 0x000fe2000fffe0ff */
[----:B------:R2:W-:Y:S05]  /*30d0*/  SYNCS.ARRIVE.TRANS64.RED.A1T0 RZ, [R4+URZ], RZ ;  /* 0x000000ff04ff79a7 */ /* 0x0005ea00081004ff */
[----:B------:R-:W-:Y:S01]  /*30e0*/  IMAD.U32 R7, RZ, RZ, UR7 ;  /* 0x00000007ff077e24 */ /* 0x000fe2000f8e00ff */
[----:B------:R-:W3:Y:S04]  /*30f0*/  SYNCS.PHASECHK.TRANS64.TRYWAIT P0, [UR4+0xe0], R5 ;  /* 0x0000e005ff0075a7 */ /* 0x000ee80008001104 */
[----:B------:R-:W-:Y:S01]  /*3100*/  PRMT R6, R0, 0x654, R7 ;  /* 0x0000065400067816 */ /* 0x000fe20000000007 */
[----:B--2---:R-:W-:Y:S01]  /*3110*/  @!P2 IMAD.MOV.U32 R4, RZ, RZ, 0x10 ;  /* 0x00000010ff04a424 */ /* 0x004fe200078e00ff */
[----:B---3--:R-:W-:Y:S06]  /*3120*/  @!P0 BRA `(.L_x_53) ;  /* 0x00000070004c8947 */ /* 0x008fec0003800000 */
.L_x_173:
[----:B------:R-:W-:Y:S01]  /*3130*/  ULEA UR8, UR5, UR6, 0x4 ;  /* 0x0000000605087291 */ /* 0x000fe2000f8e20ff */
[----:B------:R-:W-:Y:S01]  /*3140*/  SEL R3, R6, R3, !P2 ;  /* 0x0000000306037207 */ /* 0x000fe20005000000 */
[----:B------:R-:W-:Y:S01]  /*3150*/  UIADD3 UR9, UPT, UPT, UR4, 0xd0, URZ ;  /* 0x000000d004097890 */ /* 0x000fe2000fffe0ff */
[----:B--2---:R-:W-:Y:S01]  /*3160*/  LEA R2, R11, UR6, 0x3 ;  /* 0x000000060b027c11 */ /* 0x004fe2000f8e18ff */
[----:B------:R-:W-:Y:S01]  /*3170*/  UIADD3 UR8, UPT, UPT, UR8, 0x160, URZ ;  /* 0x0000016008087890 */ /* 0x000fe2000fffe0ff */
[----:B------:R-:W-:Y:S01]  /*3180*/  SHF.L.U32 R5, R10, 0x1f, RZ ;  /* 0x0000001f0a057819 */ /* 0x000fe200000006ff */
[----:B------:R2:W-:Y:S01]  /*3190*/  @!P2 SYNCS.ARRIVE.TRANS64.RED RZ, [R3+URZ], R4 ;  /* 0x0000000403ffa9a7 */ /* 0x0005e200080004ff */
[----:B------:R-:W-:Y:S01]  /*31a0*/  UIADD3 UR4, UPT, UPT, UR5, 0x1, URZ ;  /* 0x0000000105047890 */ /* 0x000fe2000fffe0ff */
[----:B------:R-:W-:-:S03]  /*31b0*/  VIADD R8, R8, 0x1 ;  /* 0x0000000108087836 */ /* 0x000fc60000000000 */
[----:B------:R-:W-:Y:S02]  /*31c0*/  UISETP.NE.AND UP0, UPT, UR4, 0x2, UPT ;  /* 0x000000020400788c */ /* 0x000fe4000bf05270 */
[----:B------:R-:W-:Y:S06]  /*31d0*/  UGETNEXTWORKID.BROADCAST [UR8], [UR9] ;  /* 0x00000000080073ca */ /* 0x000fec0008000100 */
[----:B------:R-:W-:Y:S01]  /*31e0*/  USEL UR7, URZ, 0x1, UP0 ;  /* 0x00000001ff077887 */ /* 0x000fe20008000000 */
[----:B------:R-:W-:Y:S01]  /*31f0*/  ISETP.NE.AND P0, PT, R8, 0x2, PT ;  /* 0x000000020800780c */ /* 0x000fe20003f05270 */
[----:B------:R-:W-:Y:S01]  /*3200*/  USEL UR5, UR4, URZ, UP0 ;  /* 0x000000ff04057287 */ /* 0x000fe20008000000 */
[----:B------:R-:W3:Y:S03]  /*3210*/  SYNCS.PHASECHK.TRANS64.TRYWAIT P1, [R2+URZ+0xd0], R5 ;  /* 0x0000d005020075a7 */ /* 0x000ee600080211ff */
[----:B------:R-:W-:Y:S01]  /*3220*/  LOP3.LUT R12, R12, UR7, RZ, 0x3c, !PT ;  /* 0x000000070c0c7c12 */ /* 0x000fe2000f8e3cff */
[----:B--23--:R-:W-:Y:S07]  /*3230*/  @!P1 BRA `(.L_x_54) ;  /* 0x0000007000209947 */ /* 0x00cfee0003800000 */
.L_x_174:
[C---:B------:R-:W-:Y:S01]  /*3240*/  LEA R4, R11.reuse, UR6, 0x4 ;  /* 0x000000060b047c11 */ /* 0x040fe2000f8e20ff */
[----:B--2---:R-:W-:Y:S01]  /*3250*/  VIADD R2, R2, 0xe0 ;  /* 0x000000e002027836 */ /* 0x004fe20000000000 */
[----:B------:R-:W-:Y:S01]  /*3260*/  SEL R8, R8, RZ, P0 ;  /* 0x000000ff08087207 */ /* 0x000fe20000000000 */
[----:B------:R-:W-:-:S03]  /*3270*/  VIADD R11, R11, 0x1 ;  /* 0x000000010b0b7836 */ /* 0x000fc60000000000 */
[----:B------:R-:W2:Y:S01]  /*3280*/  LDS.128 R4, [R4+0x160] ;  /* 0x0001600004047984 */ /* 0x000ea20000000c00 */
[----:B------:R-:W-:Y:S02]  /*3290*/  PRMT R2, RZ, 0x654, R2 ;  /* 0x00000654ff027816 */ /* 0x000fe40000000002 */
[C---:B------:R-:W-:Y:S01]  /*32a0*/  ISETP.NE.AND P1, PT, R11.reuse, 0x2, PT ;  /* 0x000000020b00780c */ /* 0x040fe20003f25270 */
[----:B------:R-:W-:Y:S01]  /*32b0*/  @!PT LDS RZ, [RZ] ;  /* 0x00000000fffff984 */ /* 0x000fe20000000800 */
[----:B------:R-:W-:Y:S01]  /*32c0*/  @!PT LDS RZ, [RZ] ;  /* 0x00000000fffff984 */ /* 0x000fe20000000800 */
[----:B------:R-:W-:Y:S01]  /*32d0*/  @!PT LDS RZ, [RZ] ;  /* 0x00000000fffff984 */ /* 0x000fe20000000800 */
[----:B------:R-:W-:Y:S01]  /*32e0*/  @!PT LDS RZ, [RZ] ;  /* 0x00000000fffff984 */ /* 0x000fe20000000800 */
[----:B------:R3:W-:Y:S06]  /*32f0*/  MEMBAR.ALL.CTA ;  /* 0x0000000000007992 */ /* 0x0007ec0000008000 */
[----:B---3--:R-:W3:Y:S01]  /*3300*/  FENCE.VIEW.ASYNC.S ;  /* 0x00000000000073c6 */ /* 0x008ee20000000000 */
[----:B------:R-:W-:Y:S01]  /*3310*/  SEL R11, R11, RZ, P1 ;  /* 0x000000ff0b0b7207 */ /* 0x000fe20000800000 */
[----:B---3--:R3:W-:Y:S01]  /*3320*/  SYNCS.ARRIVE.TRANS64.RED.A1T0 RZ, [R2+URZ], RZ ;  /* 0x000000ff02ff79a7 */ /* 0x0087e200081004ff */
[----:B--2---:R-:W-:-:S02]  /*3330*/  LOP3.LUT P3, RZ, R6, 0x1, RZ, 0xc0, !PT ;  /* 0x0000000106ff7812 */ /* 0x004fc4000786c0ff */
[----:B------:R-:W-:-:S04]  /*3340*/  SEL R5, RZ, 0x1, P1 ;  /* 0x00000001ff057807 */ /* 0x000fc80000800000 */
[----:B------:R-:W-:Y:S02]  /*3350*/  LOP3.LUT R10, R10, R5, RZ, 0x3c, !PT ;  /* 0x000000050a0a7212 */ /* 0x000fe400078e3cff */
[----:B---3--:R-:W-:-:S04]  /*3360*/  SEL R2, RZ, 0x1, P0 ;  /* 0x00000001ff027807 */ /* 0x008fc80000000000 */
[----:B------:R-:W-:Y:S01]  /*3370*/  LOP3.LUT R9, R9, R2, RZ, 0x3c, !PT ;  /* 0x0000000209097212 */ /* 0x000fe200078e3cff */
[----:B------:R-:W-:Y:S06]  /*3380*/  @P3 BRA `(.L_x_55) ;  /* 0xfffffffc002c3947 */ /* 0x000fec000383ffff */
[----:B------:R-:W-:Y:S01]  /*3390*/  ULEA UR4, UR5, UR6, 0x3 ;  /* 0x0000000605047291 */ /* 0x000fe2000f8e18ff */
[----:B------:R-:W-:-:S08]  /*33a0*/  SHF.L.U32 R3, R12, 0x1f, RZ ;  /* 0x0000001f0c037819 */ /* 0x000fd000000006ff */
[----:B------:R-:W2:Y:S02]  /*33b0*/  SYNCS.PHASECHK.TRANS64 P0, [UR4+0xe0], R3 ;  /* 0x0000e003ff0075a7 */ /* 0x000ea40008001004 */
[----:B--2---:R-:W-:Y:S05]  /*33c0*/  @P0 BRA `(.L_x_56) ;  /* 0x0000000000080947 */ /* 0x004fea0003800000 */
[----:B------:R-:W2:Y:S02]  /*33d0*/  SYNCS.PHASECHK.TRANS64.TRYWAIT P0, [UR4+0xe0], R3 ;  /* 0x0000e003ff0075a7 */ /* 0x000ea40008001104 */
[----:B--2---:R-:W-:Y:S05]  /*33e0*/  @!P0 BRA `(.L_x_57) ;  /* 0x0000006c00c88947 */ /* 0x004fea0003800000 */
.L_x_56:
[----:B------:R-:W-:-:S04]  /*33f0*/  UIADD3 UR7, UPT, UPT, UR5, 0x1, URZ ;  /* 0x0000000105077890 */ /* 0x000fc8000fffe0ff */
[----:B------:R-:W-:-:S04]  /*3400*/  UISETP.NE.AND UP0, UPT, UR7, 0x2, UPT ;  /* 0x000000020700788c */ /* 0x000fc8000bf05270 */
[----:B------:R-:W-:Y:S02]  /*3410*/  USEL UR8, URZ, 0x1, UP0 ;  /* 0x00000001ff087887 */ /* 0x000fe40008000000 */
[----:B------:R-:W-:-:S04]  /*3420*/  USEL UR7, UR7, URZ, UP0 ;  /* 0x000000ff07077287 */ /* 0x000fc80008000000 */
[----:B------:R-:W-:Y:S01]  /*3430*/  ULEA UR7, UR7, UR6, 0x3 ;  /* 0x0000000607077291 */ /* 0x000fe2000f8e18ff */
[----:B--2---:R-:W-:-:S04]  /*3440*/  LOP3.LUT R3, R12, UR8, RZ, 0x3c, !PT ;  /* 0x000000080c037c12 */ /* 0x004fc8000f8e3cff */
[----:B------:R-:W-:-:S04]  /*3450*/  SHF.L.U32 R0, R3, 0x1f, RZ ;  /* 0x0000001f03007819 */ /* 0x000fc800000006ff */
[----:B------:R-:W2:Y:S02]  /*3460*/  SYNCS.PHASECHK.TRANS64 P0, [UR7+0xe0], R0 ;  /* 0x0000e000ff0075a7 */ /* 0x000ea40008001007 */
[----:B-12---:R-:W-:Y:S05]  /*3470*/  @P0 EXIT ;  /* 0x000000000000094d */ /* 0x006fea0003800000 */
[----:B------:R-:W-:Y:S02]  /*3480*/  SHF.L.U32 R3, R3, 0x1f, RZ ;  /* 0x0000001f03037819 */ /* 0x000fe400000006ff */
[----:B------:R-:W-:-:S07]  /*3490*/  MOV R0, UR7 ;  /* 0x0000000700007c02 */ /* 0x000fce0008000f00 */
.L_x_58:
[----:B-1----:R1:W2:Y:S02]  /*34a0*/  SYNCS.PHASECHK.TRANS64.TRYWAIT P0, [R0+URZ+0xe0], R3 ;  /* 0x0000e003000075a7 */ /* 0x0022a400080011ff */
[----:B--2---:R-:W-:Y:S05]  /*34b0*/  @!P0 NANOSLEEP.SYNCS 0x989680 ;  /* 0x009896800000895d */ /* 0x004fea0003900000 */
[----:B------:R-:W2:Y:S02]  /*34c0*/  @!P0 SYNCS.PHASECHK.TRANS64 P0, [R0+URZ+0xe0], R3 ;  /* 0x0000e003000085a7 */ /* 0x000ea400080010ff */
[----:B--2---:R-:W-:Y:S05]  /*34d0*/  @P0 EXIT ;  /* 0x000000000000094d */ /* 0x004fea0003800000 */
[----:B------:R-:W-:Y:S05]  /*34e0*/  BRA `(.L_x_58) ;  /* 0xfffffffc00ec7947 */ /* 0x000fea000383ffff */
.L_x_51:
[----:B------:R-:W-:Y:S05]  /*34f0*/  BRA.U UP6, `(.L_x_59) ;  /* 0x0000001106d87547 */ /* 0x000fea000b800000 */
[----:B------:R-:W-:Y:S01]  /*3500*/  UMOV UR4, 0x40 ;  /* 0x0000004000047882 */ /* 0x000fe20000000000 */
[----:B------:R-:W-:Y:S01]  /*3510*/  NOP ;  /* 0x0000000000007918 */ /* 0x000fe20000000000 */
[----:B------:R-:W-:Y:S01]  /*3520*/  ULEA UR5, UR52, UR4, 0x18 ;  /* 0x0000000434057291 */ /* 0x000fe2000f8ec0ff */
[----:B------:R-:W-:Y:S02]  /*3530*/  UMOV UR6, 0x400 ;  /* 0x0000040000067882 */ /* 0x000fe40000000000 */
[----:B------:R-:W-:-:S06]  /*3540*/  ULEA UR6, UR52, UR6, 0x18 ;  /* 0x0000000634067291 */ /* 0x000fcc000f8ec0ff */
[----:B------:R-:W2:Y:S02]  /*3550*/  LDS.U8 R0, [UR5+0x1c] ;  /* 0x00001c05ff007984 */ /* 0x000ea40008000000 */
[----:B--2---:R-:W-:-:S13]  /*3560*/  ISETP.NE.AND P0, PT, R0, RZ, PT ;  /* 0x000000ff0000720c */ /* 0x004fda0003f05270 */
[----:B------:R-:W-:Y:S05]  /*3570*/  @P0 BRA `(.L_x_60) ;  /* 0x0000000400080947 */ /* 0x000fea0003800000 */
[----:B------:R-:W-:Y:S02]  /*3580*/  UISETP.NE.U32.AND UP1, UPT, UR46, 0x1, UPT ;  /* 0x000000012e00788c */ /* 0x000fe4000bf25070 */
[----:B------:R-:W-:-:S07]  /*3590*/  UIADD3 UR7, UPT, UPT, UR5, 0x8, URZ ;  /* 0x0000000805077890 */ /* 0x000fce000fffe0ff */
[----:B------:R-:W-:Y:S05]  /*35a0*/  BRA.U !UP1, `(.L_x_61) ;  /* 0x00000001099c7547 */ /* 0x000fea000b800000 */
[----:B------:R-:W-:Y:S01]  /*35b0*/  ELECT P0, URZ, PT ;  /* 0x0000000000ff782f */ /* 0x000fe20003800000 */
[----:B------:R-:W-:-:S12]  /*35c0*/  BSSY B0, `(.L_x_61) ;  /* 0x0000025000007945 */ /* 0x000fd80003800000 */
[----:B------:R-:W-:Y:S05]  /*35d0*/  @!P0 BRA `(.L_x_62) ;  /* 0x00000000008c8947 */ /* 0x000fea0003800000 */
[----:B------:R-:W-:-:S05]  /*35e0*/  UMOV UR4, 0x10 ;  /* 0x0000001000047882 */ /* 0x000fca0000000000 */
[----:B------:R-:W-:Y:S04]  /*35f0*/  DEPBAR.LE SB2, 0x36 ;  /* 0x0000ad800000791a */ /* 0x000fe80000000000 */
[----:B------:R-:W2:Y:S02]  /*3600*/  UTCATOMSWS.2CTA.FIND_AND_SET.ALIGN UP0, UR4, UR4 ;  /* 0x00000004000475e3 */ /* 0x000ea40008200800 */
[----:B--2---:R-:W-:Y:S01]  /*3610*/  MOV R11, UR4 ;  /* 0x00000004000b7c02 */ /* 0x004fe20008000f00 */
[----:B------:R-:W-:Y:S06]  /*3620*/  BRA.U UP0, `(.L_x_63) ;  /* 0x0000000100187547 */ /* 0x000fec000b800000 */
.L_x_64:
[----:B------:R-:W-:Y:S05]  /*3630*/  NANOSLEEP 0x64 ;  /* 0x000000640000795d */ /* 0x000fea0003800000 */
[----:B------:R-:W-:-:S05]  /*3640*/  UMOV UR4, 0x10 ;  /* 0x0000001000047882 */ /* 0x000fca0000000000 */
[----:B------:R-:W-:Y:S04]  /*3650*/  DEPBAR.LE SB2, 0x36 ;  /* 0x0000ad800000791a */ /* 0x000fe80000000000 */
[----:B------:R-:W2:Y:S02]  /*3660*/  UTCATOMSWS.2CTA.FIND_AND_SET.ALIGN UP0, UR4, UR4 ;  /* 0x00000004000475e3 */ /* 0x000ea40008200800 */
[----:B--2---:R-:W-:Y:S01]  /*3670*/  MOV R11, UR4 ;  /* 0x00000004000b7c02 */ /* 0x004fe20008000f00 */
[----:B------:R-:W-:Y:S05]  /*3680*/  BRA.U !UP0, `(.L_x_64) ;  /* 0xfffffffd08e87547 */ /* 0x000fea000b83ffff */
.L_x_63:
[----:B------:R-:W2:Y:S01]  /*3690*/  LDS R7, [UR5+0x10] ;  /* 0x00001005ff077984 */ /* 0x000ea20008000800 */
[----:B------:R-:W-:Y:S01]  /*36a0*/  IMAD.U32 R5, RZ, RZ, UR6 ;  /* 0x00000006ff057e24 */ /* 0x000fe2000f8e00ff */
[----:B------:R-:W-:-:S03]  /*36b0*/  MOV R4, UR45 ;  /* 0x0000002d00047c02 */ /* 0x000fc60008000f00 */
[----:B------:R-:W-:Y:S01]  /*36c0*/  VIADD R5, R5, 0x180 ;  /* 0x0000018005057836 */ /* 0x000fe20000000000 */
[----:B--2---:R-:W-:-:S04]  /*36d0*/  SHF.L.U32 R7, R7, 0x1f, RZ ;  /* 0x0000001f07077819 */ /* 0x004fc800000006ff */
[----:B------:R-:W2:Y:S02]  /*36e0*/  SYNCS.PHASECHK.TRANS64.TRYWAIT P0, [UR5+0x8], R7 ;  /* 0x00000807ff0075a7 */ /* 0x000ea40008001105 */
[----:B--2---:R-:W-:Y:S05]  /*36f0*/  @P0 BRA `(.L_x_65) ;  /* 0x0000000000080947 */ /* 0x004fea0003800000 */
[----:B------:R-:W2:Y:S02]  /*3700*/  SYNCS.PHASECHK.TRANS64.TRYWAIT P0, [UR5+0x8], R7 ;  /* 0x00000807ff0075a7 */ /* 0x000ea40008001105 */
[----:B--2---:R-:W-:Y:S05]  /*3710*/  @!P0 BRA `(.L_x_66) ;  /* 0x0000006c00148947 */ /* 0x004fea0003800000 */
.L_x_65:
[----:B--2---:R-:W-:Y:S01]  /*3720*/  HFMA2 R0, -RZ, RZ, 0, 5.9604644775390625e-08 ;  /* 0x00000001ff007431 */ /* 0x004fe200000001ff */
[----:B------:R-:W-:Y:S01]  /*3730*/  UPRMT UR4, UR45, 0x654, UR7 ;  /* 0x000006542d047896 */ /* 0x000fe20008000007 */
[----:B------:R-:W-:Y:S01]  /*3740*/  IMAD.MOV.U32 R8, RZ, RZ, 0xffff ;  /* 0x0000ffffff087424 */ /* 0x000fe200078e00ff */
[----:B------:R-:W-:Y:S01]  /*3750*/  PRMT R4, R4, 0x654, R5 ;  /* 0x0000065404047816 */ /* 0x000fe20000000005 */
[----:B------:R-:W-:Y:S02]  /*3760*/  IMAD.MOV.U32 R6, RZ, RZ, 0x4 ;  /* 0x00000004ff067424 */ /* 0x000fe400078e00ff */
[----:B------:R-:W-:Y:S01]  /*3770*/  IMAD.SHL.U32 R9, R11, 0x20, RZ ;  /* 0x000000200b097824 */ /* 0x000fe200078e00ff */
[----:B------:R-:W-:Y:S02]  /*3780*/  MOV R5, UR4 ;  /* 0x0000000400057c02 */ /* 0x000fe40008000f00 */
[-C--:B------:R-:W-:Y:S01]  /*3790*/  SHF.L.U32 R8, R8, R11.reuse, RZ ;  /* 0x0000000b08087219 */ /* 0x080fe200000006ff */
[----:B------:R2:W-:Y:S01]  /*37a0*/  SYNCS.ARRIVE.TRANS64.RED RZ, [UR4], R6 ;  /* 0x00000006ffff79a7 */ /* 0x0005e20008000404 */
[----:B------:R-:W-:Y:S01]  /*37b0*/  SHF.L.U32 R7, R0, R11, RZ ;  /* 0x0000000b00077219 */ /* 0x000fe200000006ff */
[----:B------:R2:W-:Y:S04]  /*37c0*/  STS [UR6+0x180], R9 ;  /* 0x00018009ff007988 */ /* 0x0005e80008000806 */
[----:B------:R2:W-:Y:S04]  /*37d0*/  STAS [R4.64], R11 ;  /* 0x0000000b04007dbd */ /* 0x0005e8000c0008ff */
[----:B------:R2:W-:Y:S04]  /*37e0*/  ATOMS.OR RZ, [UR5+0x14], R8 ;  /* 0x00001408ffff798c */ /* 0x0005e8000b000005 */
[----:B------:R2:W-:Y:S04]  /*37f0*/  ATOMS.OR RZ, [UR5+0x18], R7 ;  /* 0x00001807ffff798c */ /* 0x0005e8000b000005 */
[----:B------:R2:W-:Y:S02]  /*3800*/  ATOMS.XOR RZ, [UR5+0x10], R0 ;  /* 0x00001000ffff798c */ /* 0x0005e4000b800005 */
.L_x_62:
[----:B-1----:R-:W-:Y:S05]  /*3810*/  BSYNC B0 ;  /* 0x0000000000007941 */ /* 0x002fea0003800000 */
.L_x_61:
[----:B------:R-:W-:Y:S05]  /*3820*/  BRA.U UP1, `(.L_x_67) ;  /* 0x00000001016c7547 */ /* 0x000fea000b800000 */
[----:B------:R-:W-:-:S03]  /*3830*/  UMOV UR4, 0xffffffff ;  /* 0xffffffff00047882 */ /* 0x000fc60000000000 */
[----:B------:R-:W-:Y:S05]  /*3840*/  BRA.DIV UR4, `(.L_x_68) ;  /* 0x0000006a04e07947 */ /* 0x000fea000b800000 */
[----:B------:R-:W-:-:S13]  /*3850*/  ELECT P0, URZ, PT ;  /* 0x0000000000ff782f */ /* 0x000fda0003800000 */
.L_x_178:
[----:B------:R-:W-:Y:S05]  /*3860*/  @!P0 BRA `(.L_x_67) ;  /* 0x00000000005c8947 */ /* 0x000fea0003800000 */
[----:B--2---:R-:W2:Y:S02]  /*3870*/  LDS R5, [UR5+0x10] ;  /* 0x00001005ff057984 */ /* 0x004ea40008000800 */
[----:B--2---:R-:W-:-:S04]  /*3880*/  SHF.L.U32 R5, R5, 0x1f, RZ ;  /* 0x0000001f05057819 */ /* 0x004fc800000006ff */
[----:B------:R-:W2:Y:S02]  /*3890*/  SYNCS.PHASECHK.TRANS64.TRYWAIT P0, [UR5+0x8], R5 ;  /* 0x00000805ff0075a7 */ /* 0x000ea40008001105 */
[----:B--2---:R-:W-:Y:S05]  /*38a0*/  @P0 BRA `(.L_x_69) ;  /* 0x0000000000080947 */ /* 0x004fea0003800000 */
[----:B------:R-:W2:Y:S02]  /*38b0*/  SYNCS.PHASECHK.TRANS64.TRYWAIT P0, [UR5+0x8], R5 ;  /* 0x00000805ff0075a7 */ /* 0x000ea40008001105 */
[----:B--2---:R-:W-:Y:S05]  /*38c0*/  @!P0 BRA `(.L_x_70) ;  /* 0x0000006800e48947 */ /* 0x004fea0003800000 */
.L_x_69:
[----:B------:R-:W3:Y:S01]  /*38d0*/  LDS R7, [UR6+0x180] ;  /* 0x00018006ff077984 */ /* 0x000ee20008000800 */
[----:B--2---:R-:W-:Y:S02]  /*38e0*/  HFMA2 R0, -RZ, RZ, 0, 5.9604644775390625e-08 ;  /* 0x00000001ff007431 */ /* 0x004fe400000001ff */
[----:B------:R-:W-:Y:S01]  /*38f0*/  IMAD.MOV.U32 R4, RZ, RZ, 0xffff ;  /* 0x0000ffffff047424 */ /* 0x000fe200078e00ff */
[----:B------:R-:W-:Y:S01]  /*3900*/  UPRMT UR4, UR45, 0x654, UR7 ;  /* 0x000006542d047896 */ /* 0x000fe20008000007 */
[----:B---3--:R-:W-:-:S03]  /*3910*/  IMAD.SHL.U32 R5, R7, 0x20, RZ ;  /* 0x0000002007057824 */ /* 0x008fc600078e00ff */
[-C--:B------:R-:W-:Y:S02]  /*3920*/  SHF.L.U32 R4, R4, R7.reuse, RZ ;  /* 0x0000000704047219 */ /* 0x080fe400000006ff */
[----:B------:R-:W-:Y:S01]  /*3930*/  SHF.L.U32 R7, R0, R7, RZ ;  /* 0x0000000700077219 */ /* 0x000fe200000006ff */
[----:B------:R3:W-:Y:S04]  /*3940*/  STS [UR6+0x180], R5 ;  /* 0x00018005ff007988 */ /* 0x0007e80008000806 */
[----:B------:R3:W-:Y:S04]  /*3950*/  ATOMS.OR RZ, [UR5+0x14], R4 ;  /* 0x00001404ffff798c */ /* 0x0007e8000b000005 */
[----:B------:R3:W-:Y:S01]  /*3960*/  ATOMS.OR RZ, [UR5+0x18], R7 ;  /* 0x00001807ffff798c */ /* 0x0007e2000b000005 */
[----:B------:R-:W-:Y:S03]  /*3970*/  SYNCS.ARRIVE.TRANS64.RED.A1T0 RZ, [UR4], RZ ;  /* 0x000000ffffff79a7 */ /* 0x000fe60008100404 */
[----:B------:R3:W-:Y:S01]  /*3980*/  ATOMS.XOR RZ, [UR5+0x10], R0 ;  /* 0x00001000ffff798c */ /* 0x0007e2000b800005 */
[----:B------:R-:W-:Y:S05]  /*3990*/  BRA `(.L_x_67) ;  /* 0x0000000000107947 */ /* 0x000fea0003800000 */
.L_x_60:
[----:B------:R-:W-:Y:S02]  /*39a0*/  MOV R0, 0xffffffff ;  /* 0xffffffff00007802 */ /* 0x000fe40000000f00 */
[----:B------:R-:W-:-:S03]  /*39b0*/  MOV R4, 0x39e0 ;  /* 0x000039e000047802 */ /* 0x000fc60000000f00 */
[----:B------:R2:W-:Y:S04]  /*39c0*/  STS [UR6+0x180], R0 ;  /* 0x00018000ff007988 */ /* 0x0005e80008000806 */
[----:B-12--5:R-:W-:Y:S05]  /*39d0*/  CALL.REL.NOINC `($__internal_1_$__cuda_sm10x_tcgen05_guardrail_trap_phase_invalid_during_alloc) ;  /* 0x0000007000b87944 */ /* 0x026fea0003c00000 */
.L_x_67:
[----:B------:R-:W-:Y:S05]  /*39e0*/  WARPSYNC.ALL ;  /* 0x0000000000007948 */ /* 0x000fea0003800000 */
[----:B------:R-:W4:Y:S01]  /*39f0*/  S2UR UR4, SR_CgaCtaId ;  /* 0x00000000000479c3 */ /* 0x000f220000008800 */
[----:B------:R-:W-:Y:S01]  /*3a00*/  UMOV UR26, 0x400 ;  /* 0x00000400001a7882 */ /* 0x000fe20000000000 */
[----:B------:R-:W-:-:S06]  /*3a10*/  NOP ;  /* 0x0000000000007918 */ /* 0x000fcc0000000000 */
[----:B------:R-:W-:Y:S06]  /*3a20*/  BAR.ARV 0x6, 0xa0 ;  /* 0x0182800000007b1d */ /* 0x000fec0000002000 */
[----:B------:R-:W1:Y:S01]  /*3a30*/  LDCU UR6, c[0x0][0x38c] ;  /* 0x00007180ff0677ac */ /* 0x000e620008000800 */
[----:B------:R-:W-:Y:S01]  /*3a40*/  LOP3.LUT R3, R3, 0xffff, RZ, 0xc0, !PT ;  /* 0x0000ffff03037812 */ /* 0x000fe200078ec0ff */
[----:B--2---:R-:W-:Y:S01]  /*3a50*/  IMAD.MOV.U32 R9, RZ, RZ, 0x1 ;  /* 0x00000001ff097424 */ /* 0x004fe200078e00ff */
[----:B------:R-:W-:Y:S01]  /*3a60*/  LOP3.LUT R2, R2, 0xffff, RZ, 0xc0, !PT ;  /* 0x0000ffff02027812 */ /* 0x000fe200078ec0ff */
[----:B------:R-:W-:Y:S01]  /*3a70*/  IMAD.MOV.U32 R8, RZ, RZ, RZ ;  /* 0x000000ffff087224 */ /* 0x000fe200078e00ff */
[----:B------:R-:W-:Y:S01]  /*3a80*/  R2UR UR28, R3 ;  /* 0x00000000031c72ca */ /* 0x000fe200000e0000 */
[----:B------:R-:W-:Y:S01]  /*3a90*/  UMOV UR32, URZ ;  /* 0x000000ff00207c82 */ /* 0x000fe20008000000 */
[----:B------:R-:W-:-:S02]  /*3aa0*/  R2UR UR42, R2 ;  /* 0x00000000022a72ca */ /* 0x000fc400000e0000 */
[----:B------:R-:W-:Y:S01]  /*3ab0*/  CS2R R2, SRZ ;  /* 0x0000000000027805 */ /* 0x000fe2000001ff00 */
[----:B------:R-:W-:Y:S01]  /*3ac0*/  UMOV UR23, URZ ;  /* 0x000000ff00177c82 */ /* 0x000fe20008000000 */
[----:B----4-:R-:W-:Y:S01]  /*3ad0*/  ULEA UR26, UR4, UR26, 0x18 ;  /* 0x0000001a041a7291 */ /* 0x010fe2000f8ec0ff */
[----:B------:R-:W-:Y:S01]  /*3ae0*/  UMOV UR22, URZ ;  /* 0x000000ff00167c82 */ /* 0x000fe20008000000 */
[----:B------:R-:W-:Y:S02]  /*3af0*/  UISETP.NE.AND UP3, UPT, UR46, URZ, UPT ;  /* 0x000000ff2e00728c */ /* 0x000fe4000bf65270 */
[----:B------:R-:W-:Y:S02]  /*3b00*/  UIADD3 UR5, UPT, UPT, UR26, 0x8400, URZ ;  /* 0x000084001a057890 */ /* 0x000fe4000fffe0ff */
[----:B------:R-:W-:-:S03]  /*3b10*/  UIADD3 UR4, UPT, UPT, UR26, 0x28400, URZ ;  /* 0x000284001a047890 */ /* 0x000fc6000fffe0ff */
[----:B---3--:R-:W2:Y:S01]  /*3b20*/  LDS R0, [UR26+0x180] ;  /* 0x0001801aff007984 */ /* 0x008ea20008000800 */
[----:B-1----:R-:W-:Y:S02]  /*3b30*/  UIADD3 UR6, UPT, UPT, UR6, 0x3f, URZ ;  /* 0x0000003f06067890 */ /* 0x002fe4000fffe0ff */
[----:B------:R-:W-:Y:S02]  /*3b40*/  USHF.R.U32.HI UR5, URZ, 0x4, UR5 ;  /* 0x00000004ff057899 */ /* 0x000fe40008011605 */
[----:B------:R-:W-:Y:S02]  /*3b50*/  USHF.R.S32.HI UR33, URZ, 0x1f, UR6 ;  /* 0x0000001fff217899 */ /* 0x000fe40008011406 */
[----:B------:R-:W-:Y:S02]  /*3b60*/  USHF.R.U32.HI UR4, URZ, 0x4, UR4 ;  /* 0x00000004ff047899 */ /* 0x000fe40008011604 */
[----:B------:R-:W-:Y:S02]  /*3b70*/  ULEA.HI UR33, UR33, UR6, URZ, 0x6 ;  /* 0x0000000621217291 */ /* 0x000fe4000f8f30ff */
[----:B------:R-:W-:-:S02]  /*3b80*/  ULOP3.LUT UR5, UR5, 0x3fff, URZ, 0xc0, !UPT ;  /* 0x00003fff05057892 */ /* 0x000fc4000f8ec0ff */
[----:B------:R-:W-:Y:S02]  /*3b90*/  USHF.R.S32.HI UR33, URZ, 0x6, UR33 ;  /* 0x00000006ff217899 */ /* 0x000fe40008011421 */
[----:B------:R-:W-:Y:S02]  /*3ba0*/  ULOP3.LUT UR30, UR4, 0x3fff, URZ, 0xc0, !UPT ;  /* 0x00003fff041e7892 */ /* 0x000fe4000f8ec0ff */
[----:B------:R-:W-:Y:S01]  /*3bb0*/  UISETP.LT.AND UP0, UPT, UR33, 0x1, UPT ;  /* 0x000000012100788c */ /* 0x000fe2000bf01270 */
[----:B------:R-:W-:Y:S01]  /*3bc0*/  UMOV UR40, 0x0 ;  /* 0x0000000000287882 */ /* 0x000fe20000000000 */
[----:B------:R-:W-:Y:S01]  /*3bd0*/  UMOV UR41, 0x10200490 ;  /* 0x1020049000297882 */ /* 0x000fe20000000000 */
[----:B------:R-:W-:Y:S02]  /*3be0*/  ULOP3.LUT UR29, UR5, 0x10000, URZ, 0xfc, !UPT ;  /* 0x00010000051d7892 */ /* 0x000fe4000f8efcff */
[----:B------:R-:W-:Y:S02]  /*3bf0*/  ULOP3.LUT UR30, UR30, 0x10000, URZ, 0xfc, !UPT ;  /* 0x000100001e1e7892 */ /* 0x000fe4000f8efcff */
[----:B------:R-:W-:Y:S01]  /*3c00*/  USEL UR43, UR33, 0x1, !UP0 ;  /* 0x00000001212b7887 */ /* 0x000fe2000c000000 */
[----:B------:R-:W-:Y:S01]  /*3c10*/  UMOV UR38, 0x0 ;  /* 0x0000000000267882 */ /* 0x000fe20000000000 */
[----:B------:R-:W-:Y:S01]  /*3c20*/  UMOV UR39, 0x10200490 ;  /* 0x1020049000277882 */ /* 0x000fe20000000000 */
[----:B------:R-:W-:Y:S01]  /*3c30*/  UMOV UR36, 0x0 ;  /* 0x0000000000247882 */ /* 0x000fe20000000000 */
[----:B------:R-:W-:Y:S01]  /*3c40*/  UMOV UR37, 0x10200490 ;  /* 0x1020049000257882 */ /* 0x000fe20000000000 */
[----:B------:R-:W-:Y:S01]  /*3c50*/  UMOV UR34, 0x0 ;  /* 0x0000000000227882 */ /* 0x000fe20000000000 */
[----:B------:R-:W-:Y:S01]  /*3c60*/  UMOV UR35, 0x10200490 ;  /* 0x1020049000237882 */ /* 0x000fe20000000000 */
[----:B--2---:R-:W-:-:S15]  /*3c70*/  R2UR UR44, R0 ;  /* 0x00000000002c72ca */ /* 0x004fde00000e0000 */
.L_x_78:
[C---:B------:R-:W-:Y:S02]  /*3c80*/  LEA R0, R8.reuse, UR26, 0x3 ;  /* 0x0000001a08007c11 */ /* 0x040fe4000f8e18ff */
[----:B------:R-:W-:Y:S02]  /*3c90*/  SHF.L.U32 R5, R3, 0x1f, RZ ;  /* 0x0000001f03057819 */ /* 0x000fe400000006ff */
[----:B------:R-:W-:Y:S02]  /*3ca0*/  LEA R4, R8, UR26, 0x4 ;  /* 0x0000001a08047c11 */ /* 0x000fe4000f8e20ff */
[----:B------:R-:W1:Y:S02]  /*3cb0*/  SYNCS.PHASECHK.TRANS64.TRYWAIT P0, [R0+URZ+0xd0], R5 ;  /* 0x0000d005000075a7 */ /* 0x000e6400080011ff */
[----:B-1-3--:R-:W-:Y:S05]  /*3cc0*/  @!P0 BRA `(.L_x_71) ;  /* 0x0000006400fc8947 */ /* 0x00afea0003800000 */
.L_x_179:
[----:B-1----:R-:W1:Y:S01]  /*3cd0*/  LDS.128 R4, [R4+0x160] ;  /* 0x0001600004047984 */ /* 0x002e620000000c00 */
[----:B------:R-:W-:Y:S02]  /*3ce0*/  VIADD R0, R0, 0xe0 ;  /* 0x000000e000007836 */ /* 0x000fe40000000000 */
[----:B------:R-:W-:Y:S01]  /*3cf0*/  VIADD R8, R8, 0x1 ;  /* 0x0000000108087836 */ /* 0x000fe20000000000 */
[----:B------:R-:W-:Y:S01]  /*3d00*/  @!PT LDS RZ, [RZ] ;  /* 0x00000000fffff984 */ /* 0x000fe20000000800 */
[----:B------:R-:W-:Y:S01]  /*3d10*/  @!PT LDS RZ, [RZ] ;  /* 0x00000000fffff984 */ /* 0x000fe20000000800 */
[----:B------:R-:W-:Y:S01]  /*3d20*/  @!PT LDS RZ, [RZ] ;  /* 0x00000000fffff984 */ /* 0x000fe20000000800 */
[----:B------:R-:W-:Y:S01]  /*3d30*/  @!PT LDS RZ, [RZ] ;  /* 0x00000000fffff984 */ /* 0x000fe20000000800 */
[----:B------:R2:W-:Y:S06]  /*3d40*/  MEMBAR.ALL.CTA ;  /* 0x0000000000007992 */ /* 0x0005ec0000008000 */
[----:B--2---:R-:W2:Y:S01]  /*3d50*/  FENCE.VIEW.ASYNC.S ;  /* 0x00000000000073c6 */ /* 0x004ea20000000000 */
[----:B------:R-:W-:-:S04]  /*3d60*/  PRMT R0, RZ, 0x654, R0 ;  /* 0x00000654ff007816 */ /* 0x000fc80000000000 */
[----:B--2---:R2:W-:Y:S01]  /*3d70*/  SYNCS.ARRIVE.TRANS64.RED.A1T0 RZ, [R0+URZ], RZ ;  /* 0x000000ff00ff79a7 */ /* 0x0045e200081004ff */
[----:B-1----:R-:W-:Y:S01]  /*3d80*/  LOP3.LUT P1, RZ, R6, 0x1, RZ, 0xc0, !PT ;  /* 0x0000000106ff7812 */ /* 0x002fe2000782c0ff */
[----:B--2---:R-:W-:-:S12]  /*3d90*/  BRA.U UP3, `(.L_x_72) ;  /* 0x0000000503087547 */ /* 0x004fd8000b800000 */
[----:B------:R-:W1:Y:S01]  /*3da0*/  LDCU UR4, c[0x0][0x38c] ;  /* 0x00007180ff0477ac */ /* 0x000e620008000800 */
[----:B------:R-:W-:Y:S02]  /*3db0*/  PLOP3.LUT P2, PT, PT, PT, PT, 0x80, 0x8 ;  /* 0x000000000008781c */ /* 0x000fe40003f4f070 */
[----:B------:R-:W-:Y:S01]  /*3dc0*/  SHF.L.U32 R5, R9, 0x1f, RZ ;  /* 0x0000001f09057819 */ /* 0x000fe200000006ff */
[----:B------:R-:W-:Y:S02]  /*3dd0*/  ULEA UR31, UR32, UR26, 0x3 ;  /* 0x0000001a201f7291 */ /* 0x000fe4000f8e18ff */
[----:B------:R-:W-:Y:S02]  /*3de0*/  ULEA UR11, UR32, UR44, 0x7 ;  /* 0x0000002c200b7291 */ /* 0x000fe4000f8e38ff */
[----:B-1----:R-:W-:-:S06]  /*3df0*/  UISETP.GE.AND UP0, UPT, UR4, 0x1, UPT ;  /* 0x000000010400788c */ /* 0x002fcc000bf06270 */
[----:B------:R-:W-:-:S05]  /*3e00*/  PLOP3.LUT P0, PT, PT, PT, UP0, 0x80, 0x8 ;  /* 0x000000000008781c */ /* 0x000fca0003f0f008 */
[----:B------:R-:W-:-:S08]  /*3e10*/  @UP0 ULEA UR4, UR23, UR26, 0x3 ;  /* 0x0000001a17040291 */ /* 0x000fd0000f8e18ff */
[----:B------:R-:W-:-:S04]  /*3e20*/  @P0 SHF.L.U32 R0, R2, 0x1f, RZ ;  /* 0x0000001f02000819 */ /* 0x000fc800000006ff */
[----:B------:R1:W2:Y:S01]  /*3e30*/  @P0 SYNCS.PHASECHK.TRANS64.TRYWAIT P2, [UR4], R0 ;  /* 0x00000000ff0005a7 */ /* 0x0002a20008041104 */
[----:B------:R-:W3:Y:S02]  /*3e40*/  SYNCS.PHASECHK.TRANS64.TRYWAIT P0, [UR31+0x110], R5 ;  /* 0x00011005ff0075a7 */ /* 0x000ee4000800111f */
[----:B-123--:R-:W-:Y:S05]  /*3e50*/  @!P0 BRA `(.L_x_73) ;  /* 0x0000006400ac8947 */ /* 0x00efea0003800000 */
.L_x_181:
[----:B------:R-:W-:Y:S01]  /*3e60*/  UMOV UR27, UR22 ;  /* 0x00000016001b7c82 */ /* 0x000fe20008000000 */
[----:B------:R-:W-:Y:S05]  /*3e70*/  BRA.U !UP0, `(.L_x_74) ;  /* 0x0000000108c07547 */ /* 0x000fea000b800000 */
[----:B------:R-:W-:Y:S02]  /*3e80*/  UIADD3 UR27, UPT, UPT, UR43, UR22, URZ ;  /* 0x000000162b1b7290 */ /* 0x000fe4000fffe0ff */
[----:B------:R-:W-:Y:S01]  /*3e90*/  UPLOP3.LUT UP2, UPT, UPT, UPT, UPT, 0x40, 0x4 ;  /* 0x000000000004789c */ /* 0x000fe20003f4e870 */
[----:B------:R-:W-:Y:S01]  /*3ea0*/  UMOV UR24, UR33 ;  /* 0x0000002100187c82 */ /* 0x000fe20008000000 */
[----:B------:R-:W-:-:S09]  /*3eb0*/  UMOV UR10, UR23 ;  /* 0x00000017000a7c82 */ /* 0x000fd20008000000 */
.L_x_77:
[----:B--2---:R-:W-:Y:S01]  /*3ec0*/  ULEA UR5, UR10, UR26, 0x3 ;  /* 0x0000001a0a057291 */ /* 0x004fe2000f8e18ff */
[----:B---3--:R-:W-:Y:S11]  /*3ed0*/  @P2 BRA `(.L_x_75) ;  /* 0x00000000000c2947 */ /* 0x008ff60003800000 */
[----:B-1----:R-:W-:Y:S04]  /*3ee0*/  SHF.L.U32 R5, R2, 0x1f, RZ ;  /* 0x0000001f02057819 */ /* 0x002fe800000006ff */
[----:B------:R-:W1:Y:S02]  /*3ef0*/  SYNCS.PHASECHK.TRANS64.TRYWAIT P0, [UR5], R5 ;  /* 0x00000005ff0075a7 */ /* 0x000e640008001105 */
[----:B-1----:R-:W-:Y:S05]  /*3f00*/  @!P0 BRA `(.L_x_76) ;  /* 0x0000006400988947 */ /* 0x002fea0003800000 */
.L_x_75:
[----:B------:R-:W-:Y:S01]  /*3f10*/  UISETP.NE.AND UP0, UPT, UR24, 0x1, UPT ;  /* 0x000000011800788c */ /* 0x000fe2000bf05270 */
[----:B------:R-:W-:Y:S01]  /*3f20*/  PLOP3.LUT P2, PT, PT, PT, PT, 0x80, 0x8 ;  /* 0x000000000008781c */ /* 0x000fe20003f4f070 */
[----:B------:R-:W-:Y:S02]  /*3f30*/  UIADD3 UR4, UPT, UPT, UR10, 0x1, URZ ;  /* 0x000000010a047890 */ /* 0x000fe4000fffe0ff */
[----:B------:R-:W-:Y:S02]  /*3f40*/  UIADD3 UR25, UPT, UPT, UR5, 0x40, URZ ;  /* 0x0000004005197890 */ /* 0x000fe4000fffe0ff */
[----:B------:R-:W-:Y:S01]  /*3f50*/  UISETP.NE.AND UP1, UPT, UR4, 0x8, UPT ;  /* 0x000000080400788c */ /* 0x000fe2000bf25270 */
[----:B------:R-:W-:Y:S01]  /*3f60*/  PLOP3.LUT P0, PT, PT, PT, UP0, 0x80, 0x8 ;  /* 0x000000000008781c */ /* 0x000fe20003f0f008 */
[----:B------:R-:W-:Y:S02]  /*3f70*/  UIADD3 UR22, UPT, UPT, UR22, 0x1, URZ ;  /* 0x0000000116167890 */ /* 0x000fe4000fffe0ff */
[----:B------:R-:W-:Y:S02]  /*3f80*/  USEL UR6, URZ, 0x1, UP1 ;  /* 0x00000001ff067887 */ /* 0x000fe40008800000 */
[----:B------:R-:W-:Y:S02]  /*3f90*/  USEL UR23, UR4, URZ, UP1 ;  /* 0x000000ff04177287 */ /* 0x000fe40008800000 */
[----:B------:R-:W-:Y:S02]  /*3fa0*/  UIADD3 UR24, UPT, UPT, UR24, -0x1, URZ ;  /* 0xffffffff18187890 */ /* 0x000fe4000fffe0ff */
[----:B------:R-:W-:Y:S01]  /*3fb0*/  @UP0 ULEA UR4, UR23, UR26, 0x3 ;  /* 0x0000001a17040291 */ /* 0x000fe2000f8e18ff */
[----:B------:R-:W-:Y:S01]  /*3fc0*/  LOP3.LUT R2, R2, UR6, RZ, 0x3c, !PT ;  /* 0x0000000602027c12 */ /* 0x000fe2000f8e3cff */
[----:B------:R-:W-:Y:S02]  /*3fd0*/  ULEA UR6, UR10, UR30, 0x9 ;  /* 0x0000001e0a067291 */ /* 0x000fe4000f8e48ff */
[----:B------:R-:W-:Y:S01]  /*3fe0*/  UISETP.NE.AND UP0, UPT, UR22, UR27, UPT ;  /* 0x0000001b1600728c */ /* 0x000fe2000bf05270 */
[----:B-1----:R-:W-:Y:S01]  /*3ff0*/  @P0 SHF.L.U32 R0, R2, 0x1f, RZ ;  /* 0x0000001f02000819 */ /* 0x002fe200000006ff */
[----:B------:R-:W-:Y:S02]  /*4000*/  UIADD3 UR20, UPT, UPT, UR6, 0x2, URZ ;  /* 0x0000000206147890 */ /* 0x000fe4000fffe0ff */
[----:B------:R-:W-:Y:S01]  /*4010*/  UIADD3 UR16, UPT, UPT, UR6, 0x4, URZ ;  /* 0x0000000406107890 */ /* 0x000fe2000fffe0ff */
[----:B------:R2:W3:Y:S01]  /*4020*/  @P0 SYNCS.PHASECHK.TRANS64.TRYWAIT P2, [UR4], R0 ;  /* 0x00000000ff0005a7 */ /* 0x0004e20008041104 */
[----:B------:R-:W-:Y:S02]  /*4030*/  ULEA UR4, UR10, UR29, 0xa ;  /* 0x0000001d0a047291 */ /* 0x000fe4000f8e50ff */
[----:B------:R-:W-:Y:S02]  /*4040*/  UIADD3 UR12, UPT, UPT, UR6, 0x6, URZ ;  /* 0x00000006060c7890 */ /* 0x000fe4000fffe0ff */
[----:B------:R-:W-:Y:S02]  /*4050*/  UIADD3 UR18, UPT, UPT, UR4, 0x2, URZ ;  /* 0x0000000204127890 */ /* 0x000fe4000fffe0ff */
[----:B------:R-:W-:Y:S02]  /*4060*/  UIADD3 UR14, UPT, UPT, UR4, 0x4, URZ ;  /* 0x00000004040e7890 */ /* 0x000fe4000fffe0ff */
[----:B------:R-:W-:Y:S01]  /*4070*/  UIADD3 UR8, UPT, UPT, UR4, 0x6, URZ ;  /* 0x0000000604087890 */ /* 0x000fe2000fffe0ff */
[----:B------:R-:W-:Y:S01]  /*4080*/  UMOV UR7, 0x40004040 ;  /* 0x4000404000077882 */ /* 0x000fe20000000000 */
[----:B------:R-:W-:Y:S01]  /*4090*/  UMOV UR5, 0x40004040 ;  /* 0x4000404000057882 */ /* 0x000fe20000000000 */
[----:B------:R-:W-:Y:S01]  /*40a0*/  UMOV UR21, 0x40004040 ;  /* 0x4000404000157882 */ /* 0x000fe20000000000 */
[----:B------:R2:W-:Y:S01]  /*40b0*/  UTCHMMA.2CTA gdesc[UR4], gdesc[UR6], tmem[UR11], tmem[UR40], idesc[UR41], UP2 ;  /* 0x00ff2806040075ea */ /* 0x0005e2000920000b */
[----:B------:R-:W-:Y:S01]  /*40c0*/  UPLOP3.LUT UP2, UPT, UPT, UPT, UPT, 0x80, 0x8 ;  /* 0x000000000008789c */ /* 0x000fe20003f4f070 */
[----:B------:R-:W-:Y:S01]  /*40d0*/  UMOV UR19, 0x40004040 ;  /* 0x4000404000137882 */ /* 0x000fe20000000000 */
[----:B------:R-:W-:Y:S01]  /*40e0*/  UMOV UR17, 0x40004040 ;  /* 0x4000404000117882 */ /* 0x000fe20000000000 */
[----:B------:R2:W-:Y:S01]  /*40f0*/  UTCHMMA.2CTA gdesc[UR18], gdesc[UR20], tmem[UR11], tmem[UR38], idesc[UR39], UPT ;  /* 0x00ff2614120075ea */ /* 0x0005e2000ba0000b */
[----:B------:R-:W-:Y:S01]  /*4100*/  UMOV UR15, 0x40004040 ;  /* 0x40004040000f7882 */ /* 0x000fe20000000000 */
[----:B------:R-:W-:Y:S01]  /*4110*/  UMOV UR13, 0x40004040 ;  /* 0x40004040000d7882 */ /* 0x000fe20000000000 */
[----:B------:R-:W-:Y:S01]  /*4120*/  UMOV UR9, 0x40004040 ;  /* 0x4000404000097882 */ /* 0x000fe20000000000 */
[----:B------:R2:W-:Y:S01]  /*4130*/  UTCHMMA.2CTA gdesc[UR14], gdesc[UR16], tmem[UR11], tmem[UR36], idesc[UR37], UPT ;  /* 0x00ff24100e0075ea */ /* 0x0005e2000ba0000b */
[----:B------:R2:W-:Y:S01]  /*4140*/  UTCHMMA.2CTA gdesc[UR8], gdesc[UR12], tmem[UR11], tmem[UR34], idesc[UR35], UPT ;  /* 0x00ff220c080075ea */ /* 0x0005e2000ba0000b */
[----:B------:R2:W-:Y:S01]  /*4150*/  UTCBAR.2CTA.MULTICAST [UR25], URZ, UR28 ;  /* 0x000000ff190073e9 */ /* 0x0005e2000820081c */
[----:B------:R-:W-:Y:S01]  /*4160*/  UMOV UR10, UR23 ;  /* 0x00000017000a7c82 */ /* 0x000fe20008000000 */
[----:B------:R-:W-:Y:S05]  /*4170*/  BRA.U UP0, `(.L_x_77) ;  /* 0xfffffffd00507547 */ /* 0x000fea000b83ffff */
.L_x_74:
[----:B--2---:R-:W-:Y:S01]  /*4180*/  UIADD3 UR4, UPT, UPT, UR31, 0xf0, URZ ;  /* 0x000000f01f047890 */ /* 0x004fe2000fffe0ff */
[----:B------:R-:W-:-:S08]  /*4190*/  UMOV UR22, UR27 ;  /* 0x0000001b00167c82 */ /* 0x000fd00008000000 */
[----:B------:R2:W-:Y:S01]  /*41a0*/  UTCBAR.2CTA.MULTICAST [UR4], URZ, UR42 ;  /* 0x000000ff040073e9 */ /* 0x0005e2000820082a */
[----:B------:R-:W-:Y:S02]  /*41b0*/  NOP ;  /* 0x0000000000007918 */ /* 0x000fe40000000000 */
.L_x_72:
[----:B--2---:R-:W-:Y:S01]  /*41c0*/  UIADD3 UR4, UPT, UPT, UR32, 0x1, URZ ;  /* 0x0000000120047890 */ /* 0x004fe2000fffe0ff */
[----:B------:R-:W-:-:S03]  /*41d0*/  ISETP.NE.AND P0, PT, R8, 0x2, PT ;  /* 0x000000020800780c */ /* 0x000fc60003f05270 */
[----:B------:R-:W-:Y:S01]  /*41e0*/  UISETP.NE.AND UP0, UPT, UR4, 0x4, UPT ;  /* 0x000000040400788c */ /* 0x000fe2000bf05270 */
[----:B-1----:R-:W-:Y:S02]  /*41f0*/  SEL R0, RZ, 0x1, P0 ;  /* 0x00000001ff007807 */ /* 0x002fe40000000000 */
[----:B------:R-:W-:Y:S01]  /*4200*/  SEL R8, R8, RZ, P0 ;  /* 0x000000ff08087207 */ /* 0x000fe20000000000 */
[----:B------:R-:W-:Y:S01]  /*4210*/  USEL UR5, URZ, 0x1, UP0 ;  /* 0x00000001ff057887 */ /* 0x000fe20008000000 */
[----:B------:R-:W-:Y:S01]  /*4220*/  LOP3.LUT R3, R3, R0, RZ, 0x3c, !PT ;  /* 0x0000000003037212 */ /* 0x000fe200078e3cff */
[----:B------:R-:W-:-:S04]  /*4230*/  USEL UR32, UR4, URZ, UP0 ;  /* 0x000000ff04207287 */ /* 0x000fc80008000000 */
[----:B------:R-:W-:Y:S01]  /*4240*/  LOP3.LUT R9, R9, UR5, RZ, 0x3c, !PT ;  /* 0x0000000509097c12 */ /* 0x000fe2000f8e3cff */
[----:B------:R-:W-:Y:S07]  /*4250*/  @P1 BRA `(.L_x_78) ;  /* 0xfffffff800881947 */ /* 0x000fee000383ffff */
[----:B------:R-:W1:Y:S01]  /*4260*/  S2UR UR8, SR_CgaCtaId ;  /* 0x00000000000879c3 */ /* 0x000e620000008800 */
[----:B------:R-:W-:Y:S01]  /*4270*/  ELECT P0, URZ, PT ;  /* 0x0000000000ff782f */ /* 0x000fe20003800000 */
[----:B------:R-:W-:Y:S01]  /*4280*/  HFMA2 R0, -RZ, RZ, 0, 5.9604644775390625e-08 ;  /* 0x00000001ff007431 */ /* 0x000fe200000001ff */
[----:B------:R-:W-:-:S05]  /*4290*/  UMOV UR4, 0x40 ;  /* 0x0000004000047882 */ /* 0x000fca0000000000 */
[----:B------:R-:W-:Y:S01]  /*42a0*/  UVIRTCOUNT.DEALLOC.SMPOOL 0x80 ;  /* 0x000000800000784c */ /* 0x000fe20000000000 */
[----:B------:R-:W-:Y:S02]  /*42b0*/  UISETP.NE.AND UP1, UPT, UR46, URZ, UPT ;  /* 0x000000ff2e00728c */ /* 0x000fe4000bf25270 */
[----:B-1----:R-:W-:-:S09]  /*42c0*/  ULEA UR8, UR8, UR4, 0x18 ;  /* 0x0000000408087291 */ /* 0x002fd2000f8ec0ff */
[----:B------:R1:W-:Y:S01]  /*42d0*/  @P0 STS.U8 [UR8+0x1c], R0 ;  /* 0x00001c00ff000988 */ /* 0x0003e20008000008 */
[----:B------:R-:W-:Y:S05]  /*42e0*/  BRA.U UP1, `(.L_x_79) ;  /* 0x0000000101a07547 */ /* 0x000fea000b800000 */
[----:B------:R-:W-:Y:S01]  /*42f0*/  UIADD3 UR7, UPT, UPT, UR26, 0x110, URZ ;  /* 0x000001101a077890 */ /* 0x000fe2000fffe0ff */
[----:B------:R-:W-:-:S03]  /*4300*/  SHF.L.U32 R3, R9, 0x1f, RZ ;  /* 0x0000001f09037819 */ /* 0x000fc600000006ff */
[----:B------:R-:W-:-:S09]  /*4310*/  ULEA UR4, UR32, UR7, 0x3 ;  /* 0x0000000720047291 */ /* 0x000fd2000f8e18ff */
[----:B------:R-:W2:Y:S02]  /*4320*/  SYNCS.PHASECHK.TRANS64.TRYWAIT P0, [UR4], R3 ;  /* 0x00000003ff0075a7 */ /* 0x000ea40008001104 */
[----:B--2---:R-:W-:Y:S05]  /*4330*/  @!P0 BRA `(.L_x_80) ;  /* 0x0000006000a48947 */ /* 0x004fea0003800000 */
.L_x_184:
        /* <DEDUP_REMOVED lines=9> */
.L_x_186:
        /* <DEDUP_REMOVED lines=9> */
.L_x_188:
[----:B------:R-:W-:-:S04]  /*4460*/  UIADD3 UR4, UPT, UPT, UR4, 0x1, URZ ;  /* 0x0000000104047890 */ /* 0x000fc8000fffe0ff */
[----:B------:R-:W-:-:S04]  /*4470*/  UISETP.NE.AND UP0, UPT, UR4, 0x4, UPT ;  /* 0x000000040400788c */ /* 0x000fc8000bf05270 */
[----:B------:R-:W-:Y:S02]  /*4480*/  USEL UR5, URZ, 0x1, UP0 ;  /* 0x00000001ff057887 */ /* 0x000fe40008000000 */
[----:B------:R-:W-:-:S04]  /*4490*/  USEL UR4, UR4, URZ, UP0 ;  /* 0x000000ff04047287 */ /* 0x000fc80008000000 */
[----:B------:R-:W-:Y:S01]  /*44a0*/  ULEA UR4, UR4, UR7, 0x3 ;  /* 0x0000000704047291 */ /* 0x000fe2000f8e18ff */
[----:B-1----:R-:W-:-:S04]  /*44b0*/  LOP3.LUT R3, R2, UR5, RZ, 0x3c, !PT ;  /* 0x0000000502037c12 */ /* 0x002fc8000f8e3cff */
[----:B------:R-:W-:Y:S01]  /*44c0*/  SHF.L.U32 R3, R3, 0x1f, RZ ;  /* 0x0000001f03037819 */ /* 0x000fe200000006ff */
[----:B------:R-:W-:-:S04]  /*44d0*/  IMAD.U32 R0, RZ, RZ, UR4 ;  /* 0x00000004ff007e24 */ /* 0x000fc8000f8e00ff */
[----:B------:R1:W2:Y:S03]  /*44e0*/  SYNCS.PHASECHK.TRANS64.TRYWAIT P0, [R0+URZ], R3 ;  /* 0x00000003000075a7 */ /* 0x0002a600080011ff */
[----:B--2---:R-:W-:Y:S05]  /*44f0*/  @!P0 NANOSLEEP.SYNCS 0x989680 ;  /* 0x009896800000895d */ /* 0x004fea0003900000 */
[----:B------:R-:W2:Y:S02]  /*4500*/  @!P0 SYNCS.PHASECHK.TRANS64 P0, [R0+URZ], R3 ;  /* 0x00000003000085a7 */ /* 0x000ea400080010ff */
[----:B--2---:R-:W-:Y:S05]  /*4510*/  @P0 BRA `(.L_x_83) ;  /* 0x0000000000200947 */ /* 0x004fea0003800000 */
.L_x_84:
[----:B--2---:R2:W4:Y:S02]  /*4520*/  SYNCS.PHASECHK.TRANS64.TRYWAIT P0, [R0+URZ], R3 ;  /* 0x00000003000075a7 */ /* 0x00452400080011ff */
[----:B----4-:R-:W-:Y:S05]  /*4530*/  @!P0 NANOSLEEP.SYNCS 0x989680 ;  /* 0x009896800000895d */ /* 0x010fea0003900000 */
[----:B------:R-:W4:Y:S02]  /*4540*/  @!P0 SYNCS.PHASECHK.TRANS64 P0, [R0+URZ], R3 ;  /* 0x00000003000085a7 */ /* 0x000f2400080010ff */
[----:B----4-:R-:W-:Y:S05]  /*4550*/  @!P0 BRA `(.L_x_84) ;  /* 0xfffffffc00f08947 */ /* 0x010fea000383ffff */
[----:B------:R-:W-:Y:S05]  /*4560*/  BRA `(.L_x_83) ;  /* 0x00000000000c7947 */ /* 0x000fea0003800000 */
.L_x_79:
[----:B------:R-:W-:-:S04]  /*4570*/  UIADD3 UR4, UPT, UPT, UR26, 0x150, URZ ;  /* 0x000001501a047890 */ /* 0x000fc8000fffe0ff */
[----:B------:R-:W-:-:S09]  /*4580*/  UPRMT UR4, UR45, 0x654, UR4 ;  /* 0x000006542d047896 */ /* 0x000fd20008000004 */
[----:B------:R-:W-:Y:S03]  /*4590*/  SYNCS.ARRIVE.TRANS64.RED.A1T0 RZ, [UR4], RZ ;  /* 0x000000ffffff79a7 */ /* 0x000fe60008100404 */
.L_x_83:
[----:B-12---:R-:W-:Y:S01]  /*45a0*/  SHF.L.U32 R3, RZ, 0x1f, RZ ;  /* 0x0000001fff037819 */ /* 0x006fe200000006ff */
[----:B------:R-:W-:Y:S01]  /*45b0*/  UIADD3 UR4, UPT, UPT, UR26, 0x150, URZ ;  /* 0x000001501a047890 */ /* 0x000fe2000fffe0ff */
[----:B------:R-:W-:Y:S02]  /*45c0*/  PLOP3.LUT P0, PT, PT, PT, UP1, 0x80, 0x8 ;  /* 0x000000000008781c */ /* 0x000fe40003f0f018 */
[----:B------:R-:W1:Y:S02]  /*45d0*/  SYNCS.PHASECHK.TRANS64.TRYWAIT P1, [UR26+0x150], R3 ;  /* 0x00015003ff0075a7 */ /* 0x000e64000802111a */
[----:B-1----:R-:W-:Y:S09]  /*45e0*/  @!P1 BRA `(.L_x_85) ;  /* 0x0000006000409947 */ /* 0x002ff20003800000 */
.L_x_190:
[----:B------:R-:W-:Y:S01]  /*45f0*/  @!UP1 UPRMT UR4, UR45, 0x654, UR4 ;  /* 0x000006542d049896 */ /* 0x000fe20008000004 */
[----:B------:R-:W-:Y:S01]  /*4600*/  UMOV UR5, 0xffff ;  /* 0x0000ffff00057882 */ /* 0x000fe20000000000 */
[----:B------:R-:W-:-:S07]  /*4610*/  UMOV UR6, 0x1 ;  /* 0x0000000100067882 */ /* 0x000fce0000000000 */
[----:B------:R-:W-:Y:S01]  /*4620*/  @!P0 SYNCS.ARRIVE.TRANS64.RED.A1T0 RZ, [UR4], RZ ;  /* 0x000000ffffff89a7 */ /* 0x000fe20008100404 */
[----:B------:R-:W-:Y:S01]  /*4630*/  NOP ;  /* 0x0000000000007918 */ /* 0x000fe20000000000 */
[----:B-1----:R-:W1:Y:S01]  /*4640*/  LDS R0, [UR8+0x14] ;  /* 0x00001408ff007984 */ /* 0x002e620008000800 */
[----:B------:R-:W-:-:S04]  /*4650*/  ULOP3.LUT UR4, UR44, 0xffff, URZ, 0xc0, !UPT ;  /* 0x0000ffff2c047892 */ /* 0x000fc8000f8ec0ff */
[----:B------:R-:W-:-:S04]  /*4660*/  USHF.R.U32.HI UR4, URZ, 0x5, UR4 ;  /* 0x00000005ff047899 */ /* 0x000fc80008011604 */
[----:B------:R-:W-:Y:S02]  /*4670*/  USHF.L.U32 UR5, UR5, UR4, URZ ;  /* 0x0000000405057299 */ /* 0x000fe400080006ff */
[----:B------:R-:W-:-:S04]  /*4680*/  USHF.L.U32 UR4, UR6, UR4, URZ ;  /* 0x0000000406047299 */ /* 0x000fc800080006ff */
[----:B-1----:R-:W-:-:S04]  /*4690*/  LOP3.LUT R0, R0, UR5, RZ, 0xc0, !PT ;  /* 0x0000000500007c12 */ /* 0x002fc8000f8ec0ff */
[----:B------:R-:W-:-:S13]  /*46a0*/  ISETP.NE.AND P0, PT, R0, UR5, PT ;  /* 0x0000000500007c0c */ /* 0x000fda000bf05270 */
[----:B------:R-:W-:Y:S05]  /*46b0*/  @P0 BRA `(.L_x_86) ;  /* 0x0000000000580947 */ /* 0x000fea0003800000 */
[----:B------:R-:W1:Y:S02]  /*46c0*/  LDS R0, [UR8+0x18] ;  /* 0x00001808ff007984 */ /* 0x000e640008000800 */
[----:B-1----:R-:W-:-:S04]  /*46d0*/  LOP3.LUT R0, R0, UR4, RZ, 0xc0, !PT ;  /* 0x0000000400007c12 */ /* 0x002fc8000f8ec0ff */
[----:B------:R-:W-:-:S13]  /*46e0*/  ISETP.NE.AND P0, PT, R0, UR4, PT ;  /* 0x0000000400007c0c */ /* 0x000fda000bf05270 */
[----:B------:R-:W-:Y:S05]  /*46f0*/  @P0 BRA `(.L_x_87) ;  /* 0x00000000003c0947 */ /* 0x000fea0003800000 */
[----:B------:R-:W1:Y:S01]  /*4700*/  S2R R2, SR_LANEID ;  /* 0x0000000000027919 */ /* 0x000e620000000000 */
[----:B------:R-:W-:Y:S01]  /*4710*/  ULOP3.LUT UR5, URZ, UR5, URZ, 0x33, !UPT ;  /* 0x00000005ff057292 */ /* 0x000fe2000f8e33ff */
[----:B------:R-:W-:Y:S01]  /*4720*/  LOP3.LUT R4, RZ, UR4, RZ, 0x33, !PT ;  /* 0x00000004ff047c12 */ /* 0x000fe2000f8e33ff */
[----:B------:R-:W-:Y:S02]  /*4730*/  VOTEU.ANY UR4, UPT, PT ;  /* 0x0000000000047886 */ /* 0x000fe400038e0100 */
[----:B------:R-:W-:Y:S01]  /*4740*/  UFLO.U32 UR4, UR4 ;  /* 0x00000004000472bd */ /* 0x000fe200080e0000 */
[----:B------:R-:W2:Y:S01]  /*4750*/  REDUX UR6, R4 ;  /* 0x00000000040673c4 */ /* 0x000ea20000000000 */
[----:B------:R-:W-:-:S06]  /*4760*/  IMAD.U32 R0, RZ, RZ, UR5 ;  /* 0x00000005ff007e24 */ /* 0x000fcc000f8e00ff */
[----:B------:R4:W-:Y:S01]  /*4770*/  UTCATOMSWS.AND URZ, UR5 ;  /* 0x0000000500ff79e3 */ /* 0x0009e20008000000 */
[----:B------:R-:W3:Y:S01]  /*4780*/  REDUX UR7, R0 ;  /* 0x00000000000773c4 */ /* 0x000ee20000000000 */
[----:B-1----:R-:W-:Y:S01]  /*4790*/  ISETP.EQ.U32.AND P0, PT, R2, UR4, PT ;  /* 0x0000000402007c0c */ /* 0x002fe2000bf02070 */
[----:B--2---:R-:W-:Y:S01]  /*47a0*/  IMAD.U32 R2, RZ, RZ, UR6 ;  /* 0x00000006ff027e24 */ /* 0x004fe2000f8e00ff */
[----:B---3--:R-:W-:-:S11]  /*47b0*/  MOV R3, UR7 ;  /* 0x0000000700037c02 */ /* 0x008fd60008000f00 */
[----:B------:R4:W-:Y:S04]  /*47c0*/  @P0 ATOMS.AND RZ, [UR8+0x14], R3 ;  /* 0x00001403ffff098c */ /* 0x0009e8000a800008 */
[----:B------:R4:W-:Y:S01]  /*47d0*/  @P0 ATOMS.AND RZ, [UR8+0x18], R2 ;  /* 0x00001802ffff098c */ /* 0x0009e2000a800008 */
[----:B------:R-:W-:Y:S05]  /*47e0*/  BRA `(.L_x_88) ;  /* 0x0000000000147947 */ /* 0x000fea0003800000 */
.L_x_87:
[----:B------:R-:W-:Y:S02]  /*47f0*/  MOV R2, 0x4810 ;  /* 0x0000481000027802 */ /* 0x000fe40000000f00 */
[----:B---3-5:R-:W-:Y:S05]  /*4800*/  CALL.REL.NOINC `($__internal_0_$__cuda_sm10x_tcgen05_guardrail_trap_col_being_dealloced_not_returned_by_alloc) ;  /* 0x0000006400207944 */ /* 0x028fea0003c00000 */
[----:B------:R-:W-:Y:S05]  /*4810*/  BRA `(.L_x_88) ;  /* 0x0000000000087947 */ /* 0x000fea0003800000 */
.L_x_86:
[----:B------:R-:W-:Y:S02]  /*4820*/  MOV R2, 0x4840 ;  /* 0x0000484000027802 */ /* 0x000fe40000000f00 */
[----:B---3-5:R-:W-:Y:S05]  /*4830*/  CALL.REL.NOINC `($__internal_2_$__cuda_sm10x_tcgen05_guardrail_trap_unallocated_columns_being_dealloced) ;  /* 0x00000064002c7944 */ /* 0x028fea0003c00000 */
.L_x_88:
[----:B------:R-:W-:Y:S01]  /*4840*/  NOP ;  /* 0x0000000000007918 */ /* 0x000fe20000000000 */
[----:B----4-:R-:W-:Y:S05]  /*4850*/  EXIT ;  /* 0x000000000000794d */ /* 0x010fea0003800000 */
.L_x_59:
[----:B------:R-:W-:-:S09]  /*4860*/  UISETP.NE.OR UP0, UPT, UR21, 0x3, !UP5 ;  /* 0x000000031500788c */ /* 0x000fd2000ef05670 */
[----:B------:R-:W-:Y:S05]  /*4870*/  BRA.U UP0, `(.L_x_89) ;  /* 0x0000001100547547 */ /* 0x000fea000b800000 */
[----:B------:R-:W2:Y:S01]  /*4880*/  LDCU UR31, c[0x0][0x370] ;  /* 0x00006e00ff1f77ac */ /* 0x000ea20008000800 */
[----:B------:R-:W3:Y:S01]  /*4890*/  LDC.64 R16, c[0x0][0x348] ;  /* 0x0000d200ff107b82 */ /* 0x000ee20000000a00 */
[----:B------:R-:W-:Y:S02]  /*48a0*/  HFMA2 R13, -RZ, RZ, 0, 0 ;  /* 0x00000000ff0d7431 */ /* 0x000fe400000001ff */
[----:B------:R-:W-:Y:S01]  /*48b0*/  IMAD.MOV.U32 R15, RZ, RZ, 0x1 ;  /* 0x00000001ff0f7424 */ /* 0x000fe200078e00ff */
[----:B------:R-:W2:Y:S01]  /*48c0*/  LDCU.128 UR44, c[0x0][0xb10] ;  /* 0x00016200ff2c77ac */ /* 0x000ea20008000c00 */
[----:B------:R-:W-:Y:S01]  /*48d0*/  IMAD.MOV.U32 R14, RZ, RZ, RZ ;  /* 0x000000ffff0e7224 */ /* 0x000fe200078e00ff */
[----:B------:R-:W-:Y:S01]  /*48e0*/  MOV R7, 0x2000 ;  /* 0x0000200000077802 */ /* 0x000fe20000000f00 */
[----:B------:R-:W4:Y:S01]  /*48f0*/  LDCU UR30, c[0x0][0x374] ;  /* 0x00006e80ff1e77ac */ /* 0x000f220008000800 */
[----:B------:R-:W1:Y:S01]  /*4900*/  LDC.64 R2, c[0x0][0x888] ;  /* 0x00022200ff027b82 */ /* 0x000e620000000a00 */
[----:B------:R-:W3:Y:S01]  /*4910*/  LDCU UR15, c[0x0][0xb0c] ;  /* 0x00016180ff0f77ac */ /* 0x000ee20008000800 */
[----:B------:R-:W3:Y:S06]  /*4920*/  LDCU UR43, c[0x0][0xb20] ;  /* 0x00016400ff2b77ac */ /* 0x000eec0008000800 */
[----:B------:R-:W1:Y:S01]  /*4930*/  LDC.64 R4, c[0x0][0x890] ;  /* 0x00022400ff047b82 */ /* 0x000e620000000a00 */
[----:B------:R-:W3:Y:S01]  /*4940*/  LDCU UR4, c[0x0][0xb30] ;  /* 0x00016600ff0477ac */ /* 0x000ee20008000800 */
[----:B------:R-:W-:Y:S01]  /*4950*/  UMOV UR21, 0x400 ;  /* 0x0000040000157882 */ /* 0x000fe20000000000 */
[----:B--2---:R-:W-:-:S02]  /*4960*/  UIMAD.WIDE.U32 UR6, UR31, UR44, URZ ;  /* 0x0000002c1f0672a5 */ /* 0x004fc4000f8e00ff */
[----:B------:R-:W-:Y:S02]  /*4970*/  ULEA UR21, UR52, UR21, 0x18 ;  /* 0x0000001534157291 */ /* 0x000fe4000f8ec0ff */
[----:B----4-:R-:W-:Y:S02]  /*4980*/  UIMAD.WIDE.U32 UR8, UR30, UR47, URZ ;  /* 0x0000002f1e0872a5 */ /* 0x010fe4000f8e00ff */
[----:B------:R-:W-:Y:S02]  /*4990*/  UIADD3 UR38, UPT, UPT, UR21, 0x98, URZ ;  /* 0x0000009815267890 */ /* 0x000fe4000fffe0ff */
[----:B------:R-:W-:Y:S02]  /*49a0*/  UIADD3 UR33, UPT, UPT, UR21, 0x80, URZ ;  /* 0x0000008015217890 */ /* 0x000fe4000fffe0ff */
[----:B------:R-:W-:Y:S02]  /*49b0*/  UIADD3 UR25, UPT, UPT, UR21, 0x88, URZ ;  /* 0x0000008815197890 */ /* 0x000fe4000fffe0ff */
[----:B------:R-:W-:Y:S01]  /*49c0*/  UIADD3 UR17, UPT, UPT, UR21, 0x90, URZ ;  /* 0x0000009015117890 */ /* 0x000fe2000fffe0ff */
[----:B------:R-:W-:Y:S01]  /*49d0*/  UMOV UR6, UR7 ;  /* 0x0000000700067c82 */ /* 0x000fe20008000000 */
[----:B------:R-:W-:Y:S01]  /*49e0*/  UMOV UR37, UR9 ;  /* 0x0000000900257c82 */ /* 0x000fe20008000000 */
[----:B------:R-:W-:-:S02]  /*49f0*/  UPRMT UR38, UR52, 0x654, UR38 ;  /* 0x0000065434267896 */ /* 0x000fc40008000026 */
[----:B------:R-:W-:Y:S02]  /*4a00*/  UPRMT UR40, UR52, 0x654, UR33 ;  /* 0x0000065434287896 */ /* 0x000fe40008000021 */
[----:B------:R-:W-:Y:S02]  /*4a10*/  UPRMT UR39, UR52, 0x654, UR25 ;  /* 0x0000065434277896 */ /* 0x000fe40008000019 */
[----:B------:R-:W-:Y:S02]  /*4a20*/  UPLOP3.LUT UP3, UPT, UPT, UPT, UPT, 0x40, 0x4 ;  /* 0x000000000004789c */ /* 0x000fe40003f6e870 */
[----:B------:R-:W-:Y:S02]  /*4a30*/  UISETP.GE.AND UP0, UPT, UR42, 0x1, UPT ;  /* 0x000000012a00788c */ /* 0x000fe4000bf06270 */
[----:B------:R-:W-:Y:S01]  /*4a40*/  UISETP.NE.AND UP4, UPT, UR42, 0x1, UPT ;  /* 0x000000012a00788c */ /* 0x000fe2000bf85270 */
[----:B------:R-:W2:Y:S01]  /*4a50*/  LDCU.64 UR22, c[0x0][0xb28] ;  /* 0x00016500ff1677ac */ /* 0x000ea20008000a00 */
[----:B---3--:R-:W-:-:S02]  /*4a60*/  UISETP.NE.AND UP6, UPT, UR15, 0x1, UPT ;  /* 0x000000010f00788c */ /* 0x008fc4000bfc5270 */
[----:B------:R-:W-:Y:S02]  /*4a70*/  UISETP.NE.AND UP5, UPT, UR46, 0x1, UPT ;  /* 0x000000012e00788c */ /* 0x000fe4000bfa5270 */
[----:B------:R-:W-:Y:S02]  /*4a80*/  USHF.R.U32.HI UR41, URZ, UR45, UR6 ;  /* 0x0000002dff297299 */ /* 0x000fe40008011606 */
[----:B------:R-:W-:Y:S02]  /*4a90*/  UPRMT UR52, UR52, 0x654, UR17 ;  /* 0x0000065434347896 */ /* 0x000fe40008000011 */
[----:B------:R-:W-:Y:S02]  /*4aa0*/  USHF.R.U32.HI UR37, URZ, UR43, UR37 ;  /* 0x0000002bff257299 */ /* 0x000fe40008011625 */
[----:B------:R-:W-:-:S11]  /*4ab0*/  UISETP.NE.AND UP2, UPT, UR4, 0x1, UPT ;  /* 0x000000010400788c */ /* 0x000fd6000bf45270 */
.L_x_100:
[C---:B------:R-:W-:Y:S02]  /*4ac0*/  LEA R12, R14.reuse, UR21, 0x3 ;  /* 0x000000150e0c7c11 */ /* 0x040fe4000f8e18ff */
[----:B------:R-:W-:Y:S02]  /*4ad0*/  SHF.L.U32 R9, R13, 0x1f, RZ ;  /* 0x0000001f0d097819 */ /* 0x000fe400000006ff */
[----:B------:R-:W-:Y:S02]  /*4ae0*/  LEA R10, R14, UR21, 0x4 ;  /* 0x000000150e0a7c11 */ /* 0x000fe4000f8e20ff */
[----:B---3--:R-:W3:Y:S02]  /*4af0*/  SYNCS.PHASECHK.TRANS64.TRYWAIT P0, [R12+URZ+0xd0], R9 ;  /* 0x0000d0090c0075a7 */ /* 0x008ee400080011ff */
[----:B---3--:R-:W-:Y:S05]  /*4b00*/  @!P0 BRA `(.L_x_90) ;  /* 0x0000005c00108947 */ /* 0x008fea0003800000 */
.L_x_191:
[----:B---3--:R-:W3:Y:S01]  /*4b10*/  LDS.128 R8, [R10+0x160] ;  /* 0x000160000a087984 */ /* 0x008ee20000000c00 */
[----:B------:R-:W-:Y:S01]  /*4b20*/  UISETP.GE.AND UP0, UPT, UR42, 0x1, UPT ;  /* 0x000000012a00788c */ /* 0x000fe2000bf06270 */
[----:B------:R-:W-:Y:S01]  /*4b30*/  @!PT LDS RZ, [RZ] ;  /* 0x00000000fffff984 */ /* 0x000fe20000000800 */
[----:B------:R-:W-:Y:S01]  /*4b40*/  @!PT LDS RZ, [RZ] ;  /* 0x00000000fffff984 */ /* 0x000fe20000000800 */
[----:B------:R-:W-:Y:S01]  /*4b50*/  @!PT LDS RZ, [RZ] ;  /* 0x00000000fffff984 */ /* 0x000fe20000000800 */
[----:B------:R-:W-:Y:S01]  /*4b60*/  @!PT LDS RZ, [RZ] ;  /* 0x00000000fffff984 */ /* 0x000fe20000000800 */
[----:B------:R4:W-:Y:S06]  /*4b70*/  MEMBAR.ALL.CTA ;  /* 0x0000000000007992 */ /* 0x0009ec0000008000 */
[----:B----4-:R-:W4:Y:S01]  /*4b80*/  FENCE.VIEW.ASYNC.S ;  /* 0x00000000000073c6 */ /* 0x010f220000000000 */
[----:B---3--:R-:W-:Y:S11]  /*4b90*/  LOP3.LUT P0, RZ, R10, 0x1, RZ, 0xc0, !PT ;  /* 0x000000010aff7812 */ /* 0x008ff6000780c0ff */
[----:B------:R-:W-:Y:S02]  /*4ba0*/  @!UPT UIADD3 URZ, UPT, UPT, URZ, URZ, URZ ;  /* 0x000000fffffff290 */ /* 0x000fe4000fffe0ff */
[----:B----4-:R-:W-:Y:S01]  /*4bb0*/  VOTEU.ANY UP1, P0 ;  /* 0x0000000000ff7886 */ /* 0x010fe20000020100 */
[----:B------:R-:W-:Y:S11]  /*4bc0*/  PLOP3.LUT P0, PT, PT, PT, UP1, 0x80, 0x8 ;  /* 0x000000000008781c */ /* 0x000ff60003f0f018 */
[----:B------:R-:W-:Y:S02]  /*4bd0*/  @!UPT UIADD3 URZ, UPT, UPT, URZ, URZ, URZ ;  /* 0x000000fffffff290 */ /* 0x000fe4000fffe0ff */
[----:B------:R-:W-:Y:S02]  /*4be0*/  @P0 SHF.R.U32.HI R0, RZ, 0x10, R9 ;  /* 0x00000010ff000819 */ /* 0x000fe40000011609 */
[----:B------:R-:W-:Y:S02]  /*4bf0*/  @P0 MOV R6, R8 ;  /* 0x0000000800060202 */ /* 0x000fe40000000f00 */
[----:B------:R-:W-:Y:S01]  /*4c00*/  @P0 R2UR UR4, R0 ;  /* 0x00000000000402ca */ /* 0x000fe200000e0000 */
[----:B------:R-:W-:Y:S01]  /*4c10*/  VIADD R0, R12, 0xe0 ;  /* 0x000000e00c007836 */ /* 0x000fe20000000000 */
[----:B------:R-:W-:Y:S02]  /*4c20*/  @P0 LOP3.LUT R8, R9, 0xffff, RZ, 0xc0, !PT ;  /* 0x0000ffff09080812 */ /* 0x000fe400078ec0ff */
[----:B------:R-:W-:Y:S02]  /*4c30*/  @P0 R2UR UR6, R6 ;  /* 0x00000000060602ca */ /* 0x000fe400000e0000 */
[----:B------:R-:W-:Y:S02]  /*4c40*/  PRMT R0, RZ, 0x654, R0 ;  /* 0x00000654ff007816 */ /* 0x000fe40000000000 */
[----:B------:R-:W-:Y:S02]  /*4c50*/  @P0 R2UR UR5, R8 ;  /* 0x00000000080502ca */ /* 0x000fe400000e0000 */
[----:B------:R3:W-:Y:S03]  /*4c60*/  SYNCS.ARRIVE.TRANS64.RED.A1T0 RZ, [R0+URZ], RZ ;  /* 0x000000ff00ff79a7 */ /* 0x0007e600081004ff */
[----:B------:R-:W-:Y:S04]  /*4c70*/  @UP1 UMOV UR29, UR4 ;  /* 0x00000004001d1c82 */ /* 0x000fe80008000000 */
[----:B------:R-:W-:Y:S04]  /*4c80*/  @UP1 UMOV UR14, UR6 ;  /* 0x00000006000e1c82 */ /* 0x000fe80008000000 */
[----:B------:R-:W-:Y:S01]  /*4c90*/  @UP1 UMOV UR13, UR5 ;  /* 0x00000005000d1c82 */ /* 0x000fe20008000000 */
[----:B------:R-:W-:Y:S05]  /*4ca0*/  BRA.U !UP0, `(.L_x_91) ;  /* 0x0000000108a47547 */ /* 0x000fea000b800000 */
[----:B------:R-:W-:Y:S02]  /*4cb0*/  UIMAD.WIDE.U32 UR18, UR13, UR47, URZ ;  /* 0x0000002f0d1272a5 */ /* 0x000fe4000f8e00ff */
[----:B------:R-:W-:Y:S02]  /*4cc0*/  UIMAD.WIDE.U32 UR26, UR14, UR44, URZ ;  /* 0x0000002c0e1a72a5 */ /* 0x000fe4000f8e00ff */
[----:B------:R-:W-:Y:S02]  /*4cd0*/  USEL UR4, UR30, UR37, !UP5 ;  /* 0x000000251e047287 */ /* 0x000fe4000e800000 */
[----:B------:R-:W-:Y:S02]  /*4ce0*/  USEL UR7, UR31, UR41, !UP6 ;  /* 0x000000291f077287 */ /* 0x000fe4000f000000 */
[----:B--2---:R-:W-:Y:S02]  /*4cf0*/  UIMAD.WIDE.U32 UR8, UR4, UR22, URZ ;  /* 0x00000016040872a5 */ /* 0x004fe4000f8e00ff */
[----:B------:R-:W-:Y:S01]  /*4d00*/  UIMAD.WIDE.U32 UR10, UR7, UR22, URZ ;  /* 0x00000016070a72a5 */ /* 0x000fe2000f8e00ff */
[----:B------:R-:W-:Y:S02]  /*4d10*/  UMOV UR5, UR19 ;  /* 0x0000001300057c82 */ /* 0x000fe40008000000 */
[----:B------:R-:W-:Y:S03]  /*4d20*/  USHF.R.U32.HI UR6, URZ, UR43, UR5 ;  /* 0x0000002bff067299 */ /* 0x000fe60008011605 */
[----:B------:R-:W-:Y:S01]  /*4d30*/  UMOV UR5, UR27 ;  /* 0x0000001b00057c82 */ /* 0x000fe20008000000 */
[----:B------:R-:W-:Y:S02]  /*4d40*/  USEL UR6, UR13, UR6, !UP5 ;  /* 0x000000060d067287 */ /* 0x000fe4000e800000 */
[----:B------:R-:W-:Y:S03]  /*4d50*/  USHF.R.U32.HI UR12, URZ, UR45, UR5 ;  /* 0x0000002dff0c7299 */ /* 0x000fe60008011605 */
[----:B------:R-:W-:Y:S02]  /*4d60*/  UMOV UR5, UR9 ;  /* 0x0000000900057c82 */ /* 0x000fe40008000000 */
[----:B------:R-:W-:Y:S03]  /*4d70*/  @UP4 USHF.R.U32.HI UR4, URZ, UR23, UR5 ;  /* 0x00000017ff044299 */ /* 0x000fe60008011605 */
[----:B------:R-:W-:Y:S01]  /*4d80*/  UMOV UR5, UR11 ;  /* 0x0000000b00057c82 */ /* 0x000fe20008000000 */
[----:B------:R-:W-:Y:S02]  /*4d90*/  UIMAD UR4, UR42, UR4, URZ ;  /* 0x000000042a0472a4 */ /* 0x000fe4000f8e02ff */
[----:B------:R-:W-:Y:S02]  /*4da0*/  @UP4 USHF.R.U32.HI UR7, URZ, UR23, UR5 ;  /* 0x00000017ff074299 */ /* 0x000fe40008011605 */
[----:B------:R-:W-:Y:S02]  /*4db0*/  UIMAD.WIDE.U32 UR10, UR6, UR22, URZ ;  /* 0x00000016060a72a5 */ /* 0x000fe4000f8e00ff */
[----:B------:R-:W-:Y:S02]  /*4dc0*/  USEL UR5, UR14, UR12, !UP6 ;  /* 0x0000000c0e057287 */ /* 0x000fe4000f000000 */
[----:B------:R-:W-:Y:S02]  /*4dd0*/  UIMAD UR8, UR42, UR7, URZ ;  /* 0x000000072a0872a4 */ /* 0x000fe4000f8e02ff */
[----:B------:R-:W-:Y:S03]  /*4de0*/  UISETP.GE.AND UP0, UPT, UR6, UR4, UPT ;  /* 0x000000040600728c */ /* 0x000fe6000bf06270 */
[----:B------:R-:W-:Y:S01]  /*4df0*/  UMOV UR4, UR11 ;  /* 0x0000000b00047c82 */ /* 0x000fe20008000000 */
[----:B------:R-:W-:Y:S02]  /*4e00*/  UISETP.GE.OR UP0, UPT, UR5, UR8, UP0 ;  /* 0x000000080500728c */ /* 0x000fe40008706670 */
[----:B------:R-:W-:Y:S02]  /*4e10*/  USHF.R.U32.HI UR4, URZ, UR23, UR4 ;  /* 0x00000017ff047299 */ /* 0x000fe40008011604 */
[----:B------:R-:W-:Y:S02]  /*4e20*/  UIMAD.WIDE.U32 UR8, UR5, UR22, URZ ;  /* 0x00000016050872a5 */ /* 0x000fe4000f8e00ff */
[----:B------:R-:W-:Y:S04]  /*4e30*/  USEL UR10, UR6, UR4, !UP4 ;  /* 0x00000004060a7287 */ /* 0x000fe8000e000000 */
[----:B------:R-:W-:Y:S01]  /*4e40*/  UIADD3 UR11, UPT, UPT, -UR10, URZ, URZ ;  /* 0x000000ff0a0b7290 */ /* 0x000fe2000fffe1ff */
[----:B------:R-:W-:Y:S02]  /*4e50*/  @!UP0 UMOV UR4, UR9 ;  /* 0x0000000900048c82 */ /* 0x000fe40008000000 */
[----:B------:R-:W-:Y:S02]  /*4e60*/  @!UP0 USHF.R.U32.HI UR4, URZ, UR23, UR4 ;  /* 0x00000017ff048299 */ /* 0x000fe40008011604 */
[----:B------:R-:W-:Y:S02]  /*4e70*/  UIMAD UR8, UR42, UR11, UR6 ;  /* 0x0000000b2a0872a4 */ /* 0x000fe4000f8e0206 */
[----:B------:R-:W-:Y:S04]  /*4e80*/  @!UP0 USEL UR4, UR5, UR4, !UP4 ;  /* 0x0000000405048287 */ /* 0x000fe8000e000000 */
[----:B------:R-:W-:Y:S02]  /*4e90*/  @!UP0 UIMAD UR8, UR7, UR8, UR4 ;  /* 0x00000008070882a4 */ /* 0x000fe4000f8e0204 */
[----:B------:R-:W-:Y:S02]  /*4ea0*/  @!UP0 UIADD3 UR9, UPT, UPT, UR10, -UR4, URZ ;  /* 0x800000040a098290 */ /* 0x000fe4000fffe0ff */
[----:B------:R-:W-:Y:S02]  /*4eb0*/  UIADD3 UR4, UPT, UPT, -UR5, URZ, URZ ;  /* 0x000000ff05047290 */ /* 0x000fe4000fffe1ff */
[----:B------:R-:W-:Y:S02]  /*4ec0*/  UIADD3 UR7, UPT, UPT, -UR6, URZ, URZ ;  /* 0x000000ff06077290 */ /* 0x000fe4000fffe1ff */
[----:B------:R-:W-:Y:S02]  /*4ed0*/  @!UP0 UIMAD UR6, UR9, UR42, UR5 ;  /* 0x0000002a090682a4 */ /* 0x000fe4000f8e0205 */
[----:B------:R-:W-:Y:S02]  /*4ee0*/  UIMAD UR14, UR15, UR4, UR14 ;  /* 0x000000040f0e72a4 */ /* 0x000fe4000f8e020e */
[----:B------:R-:W-:Y:S01]  /*4ef0*/  UIMAD UR13, UR46, UR7, UR13 ;  /* 0x000000072e0d72a4 */ /* 0x000fe2000f8e020d */
[----:B------:R-:W-:Y:S02]  /*4f00*/  @!UP0 UMOV UR5, UR8 ;  /* 0x0000000800058c82 */ /* 0x000fe40008000000 */
[----:B------:R-:W-:Y:S02]  /*4f10*/  UIMAD UR14, UR5, UR15, UR14 ;  /* 0x0000000f050e72a4 */ /* 0x000fe4000f8e020e */
[----:B------:R-:W-:Y:S11]  /*4f20*/  UIMAD UR13, UR6, UR46, UR13 ;  /* 0x0000002e060d72a4 */ /* 0x000ff6000f8e020d */
[----:B------:R-:W-:Y:S01]  /*4f30*/  @!UPT UIADD3 URZ, UPT, UPT, URZ, URZ, URZ ;  /* 0x000000fffffff290 */ /* 0x000fe2000fffe0ff */
.L_x_91:
[----:B------:R-:W4:Y:S01]  /*4f40*/  @!UP2 LDCU.128 UR8, c[0x0][0xb10] ;  /* 0x00016200ff08a7ac */ /* 0x000f220008000c00 */
[C---:B-1----:R-:W-:Y:S02]  /*4f50*/  ISETP.NE.U32.AND P1, PT, R4.reuse, RZ, PT ;  /* 0x000000ff0400720c */ /* 0x042fe40003f25070 */
[----:B------:R-:W-:Y:S02]  /*4f60*/  ISETP.NE.U32.AND P0, PT, R4, RZ, PT ;  /* 0x000000ff0400720c */ /* 0x000fe40003f05070 */
[C---:B------:R-:W-:Y:S02]  /*4f70*/  ISETP.NE.AND.EX P1, PT, R5.reuse, RZ, PT, P1 ;  /* 0x000000ff0500720c */ /* 0x040fe40003f25310 */
[----:B------:R-:W-:Y:S01]  /*4f80*/  ISETP.NE.AND.EX P0, PT, R5, RZ, PT, P0 ;  /* 0x000000ff0500720c */ /* 0x000fe20003f05300 */
[----:B------:R-:W1:Y:S01]  /*4f90*/  @!UP2 LDCU UR5, c[0x0][0xb0c] ;  /* 0x00016180ff05a7ac */ /* 0x000e620008000800 */
[----:B------:R-:W-:Y:S01]  /*4fa0*/  SHF.L.U32 R9, R15, 0x1f, RZ ;  /* 0x0000001f0f097819 */ /* 0x000fe200000006ff */
[----:B------:R-:W-:Y:S02]  /*4fb0*/  USHF.L.U32 UR35, UR16, 0x7, URZ ;  /* 0x0000000710237899 */ /* 0x000fe400080006ff */
[----:B------:R-:W-:Y:S02]  /*4fc0*/  USHF.L.U32 UR34, UR20, 0x7, URZ ;  /* 0x0000000714227899 */ /* 0x000fe400080006ff */
[----:B----4-:R-:W-:Y:S07]  /*4fd0*/  UIMAD.WIDE.U32 UR6, UR14, UR8, URZ ;  /* 0x000000080e0672a5 */ /* 0x010fee000f8e00ff */
[----:B------:R-:W-:Y:S01]  /*4fe0*/  @!UP2 UMOV UR4, UR7 ;  /* 0x000000070004ac82 */ /* 0x000fe20008000000 */
[----:B-1----:R-:W-:Y:S02]  /*4ff0*/  @!UP2 UISETP.NE.AND UP0, UPT, UR5, 0x1, UPT ;  /* 0x000000010500a88c */ /* 0x002fe4000bf05270 */
[----:B------:R-:W-:Y:S02]  /*5000*/  @!UP2 USHF.R.U32.HI UR4, URZ, UR9, UR4 ;  /* 0x00000009ff04a299 */ /* 0x000fe40008011604 */
[----:B------:R-:W-:Y:S02]  /*5010*/  UIMAD.WIDE.U32 UR6, UR13, UR11, URZ ;  /* 0x0000000b0d0672a5 */ /* 0x000fe4000f8e00ff */
[----:B------:R-:W-:Y:S02]  /*5020*/  @!UP2 USEL UR8, UR14, UR4, !UP0 ;  /* 0x000000040e08a287 */ /* 0x000fe4000c000000 */
[----:B------:R-:W-:Y:S03]  /*5030*/  @!UP2 UISETP.NE.AND UP0, UPT, UR10, 0x1, UPT ;  /* 0x000000010a00a88c */ /* 0x000fe6000bf05270 */
[----:B------:R-:W-:Y:S02]  /*5040*/  @!UP2 UMOV UR6, UR7 ;  /* 0x000000070006ac82 */ /* 0x000fe40008000000 */
[----:B------:R-:W1:Y:S02]  /*5050*/  @!UP2 LDCU UR4, c[0x0][0xb20] ;  /* 0x00016400ff04a7ac */ /* 0x000e640008000800 */
[----:B-1----:R-:W-:Y:S04]  /*5060*/  @!UP2 USHF.R.U32.HI UR6, URZ, UR4, UR6 ;  /* 0x00000004ff06a299 */ /* 0x002fe80008011606 */
[----:B------:R-:W-:Y:S04]  /*5070*/  @!UP2 USEL UR6, UR13, UR6, !UP0 ;  /* 0x000000060d06a287 */ /* 0x000fe8000c000000 */
[----:B------:R-:W-:Y:S02]  /*5080*/  @!UP2 UIADD3 UR4, UPT, UPT, -UR8, UR6, URZ ;  /* 0x000000060804a290 */ /* 0x000fe4000fffe1ff */
[----:B------:R-:W-:Y:S02]  /*5090*/  @!UP2 UIADD3 UR6, UPT, UPT, UR8, -UR6, URZ ;  /* 0x800000060806a290 */ /* 0x000fe4000fffe0ff */
[----:B------:R-:W-:Y:S02]  /*50a0*/  @!UP2 UIMAD UR14, UR4, UR5, UR14 ;  /* 0x00000005040ea2a4 */ /* 0x000fe4000f8e020e */
[----:B------:R-:W-:Y:S01]  /*50b0*/  @!UP2 UIMAD UR13, UR6, UR10, UR13 ;  /* 0x0000000a060da2a4 */ /* 0x000fe2000f8e020d */
[----:B------:R-:W-:Y:S11]  /*50c0*/  BRA.U UP3, `(.L_x_92) ;  /* 0x0000000103107547 */ /* 0x000ff6000b800000 */
[----:B---3--:R-:W-:Y:S04]  /*50d0*/  MOV R0, UR49 ;  /* 0x0000003100007c02 */ /* 0x008fe80008000f00 */
[----:B------:R-:W-:Y:S04]  /*50e0*/  SHF.L.U32 R11, R0, 0x1f, RZ ;  /* 0x0000001f000b7819 */ /* 0x000fe800000006ff */
[----:B------:R-:W1:Y:S02]  /*50f0*/  SYNCS.PHASECHK.TRANS64.TRYWAIT P2, [UR21+0xc8], R11 ;  /* 0x0000c80bff0075a7 */ /* 0x000e640008041115 */
[----:B-1----:R-:W-:Y:S05]  /*5100*/  @!P2 BRA `(.L_x_93) ;  /* 0x0000005400a4a947 */ /* 0x002fea0003800000 */
.L_x_92:
[----:B------:R-:W-:Y:S05]  /*5110*/  @!P1 BRA `(.L_x_94) ;  /* 0x0000000000309947 */ /* 0x000fea0003800000 */
[----:B------:R-:W-:Y:S01]  /*5120*/  ISETP.NE.U32.AND P1, PT, R2, RZ, PT ;  /* 0x000000ff0200720c */ /* 0x000fe20003f25070 */
[----:B------:R-:W4:Y:S01]  /*5130*/  LDCU.64 UR4, c[0x0][0x358] ;  /* 0x00006b00ff0477ac */ /* 0x000f220008000a00 */
[----:B------:R-:W-:Y:S02]  /*5140*/  IMAD.MOV.U32 R84, RZ, RZ, 0x1 ;  /* 0x00000001ff547424 */ /* 0x000fe400078e00ff */
[----:B------:R-:W-:Y:S11]  /*5150*/  ISETP.NE.AND.EX P1, PT, R3, RZ, PT, P1 ;  /* 0x000000ff0300720c */ /* 0x000ff60003f25310 */
[----:B------:R-:W-:Y:S02]  /*5160*/  @!UPT UIADD3 URZ, UPT, UPT, URZ, URZ, URZ ;  /* 0x000000fffffff290 */ /* 0x000fe4000fffe0ff */
[----:B-1----:R-:W1:Y:S01]  /*5170*/  @P1 LDC.64 R10, c[0x0][0x888] ;  /* 0x00022200ff0a1b82 */ /* 0x002e620000000a00 */
[----:B---3--:R-:W-:Y:S04]  /*5180*/  @P1 IMAD R0, R4, UR36, RZ ;  /* 0x0000002404001c24 */ /* 0x008fe8000f8e02ff */
[----:B-1----:R-:W-:Y:S04]  /*5190*/  @P1 IMAD.WIDE R10, R0, 0x4, R10 ;  /* 0x00000004000a1825 */ /* 0x002fe800078e020a */
[----:B------:R-:W-:Y:S01]  /*51a0*/  HFMA2 R0, -RZ, RZ, 0, 5.9604644775390625e-08 ;  /* 0x00000001ff007431 */ /* 0x000fe200000001ff */
[----:B----45:R4:W5:Y:S04]  /*51b0*/  @P1 LDG.E R41, desc[UR4][R10.64] ;  /* 0x000000040a291981 */ /* 0x030968000c1e1900 */
[----:B------:R-:W-:Y:S01]  /*51c0*/  @!P1 PRMT R84, R0, 0x7610, R84 ;  /* 0x0000761000549816 */ /* 0x000fe20000000054 */
[----:B----4-:R-:W1:Y:S06]  /*51d0*/  @!P1 LDC R41, c[0x0][0x880] ;  /* 0x00022000ff299b82 */ /* 0x010e6c0000000800 */
.L_x_94:
[----:B-1---5:R-:W-:Y:S01]  /*51e0*/  @!P0 FSETP.EQ.AND P1, PT, R41, RZ, PT ;  /* 0x000000ff2900820b */ /* 0x022fe20003f22000 */
[----:B------:R-:W-:Y:S01]  /*51f0*/  @!UPT UIADD3 URZ, UPT, UPT, URZ, URZ, URZ ;  /* 0x000000fffffff290 */ /* 0x000fe2000fffe0ff */
[----:B------:R-:W-:Y:S11]  /*5200*/  @!P0 BRA `(.L_x_95) ;  /* 0x0000000000188947 */ /* 0x000ff60003800000 */
[----:B------:R-:W-:Y:S02]  /*5210*/  LOP3.LUT P0, RZ, R84, 0xff, RZ, 0xc0, !PT ;  /* 0x000000ff54ff7812 */ /* 0x000fe4000780c0ff */
[----:B------:R-:W-:Y:S04]  /*5220*/  ISETP.NE.U32.AND P1, PT, R2, RZ, PT ;  /* 0x000000ff0200720c */ /* 0x000fe80003f25070 */
[----:B------:R-:W-:Y:S04]  /*5230*/  ISETP.NE.AND.EX P1, PT, R3, RZ, PT, P1 ;  /* 0x000000ff0300720c */ /* 0x000fe80003f25310 */
[----:B------:R-:W-:Y:S03]  /*5240*/  PLOP3.LUT P1, PT, P1, PT, PT, 0x8, 0x80 ;  /* 0x000000000080781c */ /* 0x000fe60000f2e170 */
[----:B------:R-:W-:Y:S11]  /*5250*/  @P0 FSETP.EQ.AND P1, PT, R41, RZ, PT ;  /* 0x000000ff2900020b */ /* 0x000ff60003f22000 */
[----:B------:R-:W-:Y:S02]  /*5260*/  @!UPT UIADD3 URZ, UPT, UPT, URZ, URZ, URZ ;  /* 0x000000fffffff290 */ /* 0x000fe4000fffe0ff */
.L_x_95:
[----:B------:R-:W1:Y:S01]  /*5270*/  SYNCS.PHASECHK.TRANS64.TRYWAIT P2, [UR21+0xa0], R9 ;  /* 0x0000a009ff0075a7 */ /* 0x000e620008041115 */
[----:B------:R-:W-:Y:S04]  /*5280*/  ELECT P0, URZ, PT ;  /* 0x0000000000ff782f */ /* 0x000fe80003800000 */
[----:B------:R-:W-:Y:S11]  /*5290*/  PLOP3.LUT P1, PT, P1, P0, PT, 0xf2, 0x2f ;  /* 0x00000000002f781c */ /* 0x000ff60000f21e72 */
[----:B------:R-:W-:Y:S02]  /*52a0*/  @!UPT UIADD3 URZ, UPT, UPT, URZ, URZ, URZ ;  /* 0x000000fffffff290 */ /* 0x000fe4000fffe0ff */
[----:B------:R-:W-:Y:S05]  /*52b0*/  @!P1 IADD3 R8, P0, PT, R16, 0x580, RZ ;  /* 0x0000058010089810 */ /* 0x000fea0007f1e0ff */
[----:B------:R-:W-:Y:S01]  /*52c0*/  @!P1 IMAD.X R6, RZ, RZ, R17, P0 ;  /* 0x000000ffff069224 */ /* 0x000fe200000e0611 */
[----:B-1----:R-:W-:Y:S07]  /*52d0*/  @!P2 BRA `(.L_x_96) ;  /* 0x000000540048a947 */ /* 0x002fee0003800000 */
.L_x_194:
[----:B------:R-:W-:Y:S01]  /*52e0*/  @!P1 R2UR UR5, R8 ;  /* 0x00000000080592ca */ /* 0x000fe200000e0000 */
[----:B------:R-:W-:Y:S01]  /*52f0*/  VOTEU.ALL UP0, P1 ;  /* 0x0000000000ff7886 */ /* 0x000fe20000800000 */
[----:B------:R-:W-:Y:S01]  /*5300*/  @!P1 R2UR UR4, R6 ;  /* 0x00000000060492ca */ /* 0x000fe200000e0000 */
[----:B-1-3--:R-:W-:Y:S01]  /*5310*/  @!P1 IMAD.MOV.U32 R0, RZ, RZ, 0x2000 ;  /* 0x00002000ff009424 */ /* 0x00afe200078e00ff */
[----:B------:R-:W-:Y:S01]  /*5320*/  UMOV UR6, 0x0 ;  /* 0x0000000000067882 */ /* 0x000fe20000000000 */
[----:B------:R-:W-:Y:S01]  /*5330*/  UMOV UR7, 0x10000000 ;  /* 0x1000000000077882 */ /* 0x000fe20000000000 */
[----:B------:R-:W-:Y:S01]  /*5340*/  @!UP0 UIADD3 UR32, UPT, UPT, UR21, 0x200, URZ ;  /* 0x0000020015208890 */ /* 0x000fe2000fffe0ff */
[----:B------:R-:W-:Y:S01]  /*5350*/  @!P1 IADD3 R8, P0, PT, R16, 0x580, RZ ;  /* 0x0000058010089810 */ /* 0x000fe20007f1e0ff */
[----:B------:R-:W-:Y:S04]  /*5360*/  VOTEU.ALL UP0, P1 ;  /* 0x0000000000ff7886 */ /* 0x000fe80000800000 */
[----:B------:R-:W-:Y:S02]  /*5370*/  @!P1 IMAD.X R6, RZ, RZ, R17, P0 ;  /* 0x000000ffff069224 */ /* 0x000fe400000e0611 */
[----:B------:R-:W-:Y:S02]  /*5380*/  IMAD.U32 R10, RZ, RZ, UR5 ;  /* 0x00000005ff0a7e24 */ /* 0x000fe4000f8e00ff */
[----:B------:R-:W-:Y:S03]  /*5390*/  IMAD.U32 R11, RZ, RZ, UR4 ;  /* 0x00000004ff0b7e24 */ /* 0x000fe6000f8e00ff */
[----:B------:R-:W-:Y:S02]  /*53a0*/  @!P1 R2UR UR4, R10 ;  /* 0x000000000a0492ca */ /* 0x000fe400000e0000 */
[----:B------:R-:W-:Y:S11]  /*53b0*/  @!P1 R2UR UR5, R11 ;  /* 0x000000000b0592ca */ /* 0x000ff600000e0000 */
[----:B------:R-:W-:Y:S02]  /*53c0*/  @!UPT UIADD3 URZ, UPT, UPT, URZ, URZ, URZ ;  /* 0x000000fffffff290 */ /* 0x000fe4000fffe0ff */
[----:B------:R1:W-:Y:S01]  /*53d0*/  @!UP0 UTMALDG.3D [UR32], [UR4], desc[UR6] ;  /* 0x00000620040085b4 */ /* 0x0003e20008011000 */
[----:B------:R1:W-:Y:S01]  /*53e0*/  @!P1 SYNCS.ARRIVE.TRANS64.RED.A0TR RZ, [UR21+0x80], R0 ;  /* 0x00008000ffff99a7 */ /* 0x0003e20008300415 */
[----:B------:R-:W-:Y:S01]  /*53f0*/  SYNCS.ARRIVE.TRANS64.RED.A1T0 RZ, [UR40], RZ ;  /* 0x000000ffffff79a7 */ /* 0x000fe20008100428 */
[----:B------:R-:W3:Y:S02]  /*5400*/  SYNCS.PHASECHK.TRANS64.TRYWAIT P2, [UR21+0xa8], R9 ;  /* 0x0000a809ff0075a7 */ /* 0x000ee40008041115 */
[----:B-1-3--:R-:W-:Y:S05]  /*5410*/  @!P2 BRA `(.L_x_97) ;  /* 0x000000540010a947 */ /* 0x00afea0003800000 */
.L_x_196:
[----:B------:R-:W-:Y:S01]  /*5420*/  @!P1 R2UR UR5, R8 ;  /* 0x00000000080592ca */ /* 0x000fe200000e0000 */
[----:B------:R-:W-:Y:S01]  /*5430*/  VOTEU.ALL UP0, P1 ;  /* 0x0000000000ff7886 */ /* 0x000fe20000800000 */
[----:B------:R-:W-:Y:S01]  /*5440*/  @!P1 R2UR UR4, R6 ;  /* 0x00000000060492ca */ /* 0x000fe200000e0000 */
[----:B-1----:R-:W-:Y:S01]  /*5450*/  @!P1 IMAD.MOV.U32 R0, RZ, RZ, 0x2000 ;  /* 0x00002000ff009424 */ /* 0x002fe200078e00ff */
[----:B------:R-:W-:Y:S01]  /*5460*/  UMOV UR6, 0x0 ;  /* 0x0000000000067882 */ /* 0x000fe20000000000 */
[----:B------:R-:W-:Y:S01]  /*5470*/  UMOV UR7, 0x10000000 ;  /* 0x1000000000077882 */ /* 0x000fe20000000000 */
[----:B------:R-:W-:Y:S01]  /*5480*/  @!UP0 UIADD3 UR26, UPT, UPT, UR34, 0x20, URZ ;  /* 0x00000020221a8890 */ /* 0x000fe2000fffe0ff */
[----:B------:R-:W-:Y:S01]  /*5490*/  @!P1 IADD3 R8, P0, PT, R16, 0x580, RZ ;  /* 0x0000058010089810 */ /* 0x000fe20007f1e0ff */
[----:B------:R-:W-:Y:S01]  /*54a0*/  @!UP0 UIADD3 UR24, UPT, UPT, UR21, 0x2200, URZ ;  /* 0x0000220015188890 */ /* 0x000fe2000fffe0ff */
[----:B------:R-:W-:Y:S01]  /*54b0*/  VOTEU.ALL UP0, P1 ;  /* 0x0000000000ff7886 */ /* 0x000fe20000800000 */
[----:B------:R-:W-:Y:S01]  /*54c0*/  UMOV UR27, UR35 ;  /* 0x00000023001b7c82 */ /* 0x000fe20008000000 */
[----:B------:R-:W-:Y:S02]  /*54d0*/  UMOV UR28, UR36 ;  /* 0x00000024001c7c82 */ /* 0x000fe40008000000 */
[----:B------:R-:W-:Y:S02]  /*54e0*/  IMAD.U32 R10, RZ, RZ, UR5 ;  /* 0x00000005ff0a7e24 */ /* 0x000fe4000f8e00ff */
[----:B------:R-:W-:Y:S02]  /*54f0*/  IMAD.U32 R11, RZ, RZ, UR4 ;  /* 0x00000004ff0b7e24 */ /* 0x000fe4000f8e00ff */
[----:B------:R-:W-:Y:S01]  /*5500*/  @!P1 IMAD.X R6, RZ, RZ, R17, P0 ;  /* 0x000000ffff069224 */ /* 0x000fe200000e0611 */
        /* <DEDUP_REMOVED lines=8> */
.L_x_198:
[----:B------:R-:W-:Y:S01]  /*5590*/  @!P1 R2UR UR5, R8 ;  /* 0x00000000080592ca */ /* 0x000fe200000e0000 */
[----:B------:R-:W-:Y:S01]  /*55a0*/  VOTEU.ALL UP0, P1 ;  /* 0x0000000000ff7886 */ /* 0x000fe20000800000 */
[----:B------:R-:W-:Y:S01]  /*55b0*/  @!P1 R2UR UR4, R6 ;  /* 0x00000000060492ca */ /* 0x000fe200000e0000 */
[----:B-1----:R-:W-:Y:S01]  /*55c0*/  @!P1 IMAD.MOV.U32 R0, RZ, RZ, 0x2000 ;  /* 0x00002000ff009424 */ /* 0x002fe200078e00ff */
[----:B------:R-:W-:Y:S01]  /*55d0*/  UMOV UR6, 0x0 ;  /* 0x0000000000067882 */ /* 0x000fe20000000000 */
[----:B------:R-:W-:Y:S01]  /*55e0*/  UMOV UR7, 0x10000000 ;  /* 0x1000000000077882 */ /* 0x000fe20000000000 */
[----:B------:R-:W-:Y:S01]  /*55f0*/  @!UP0 UIADD3 UR18, UPT, UPT, UR34, 0x40, URZ ;  /* 0x0000004022128890 */ /* 0x000fe2000fffe0ff */
[----:B------:R-:W-:Y:S01]  /*5600*/  VIADD R14, R14, 0x1 ;  /* 0x000000010e0e7836 */ /* 0x000fe20000000000 */
[----:B------:R-:W-:Y:S01]  /*5610*/  @!UP0 UIADD3 UR16, UPT, UPT, UR21, 0x4200, URZ ;  /* 0x0000420015108890 */ /* 0x000fe2000fffe0ff */
[----:B------:R-:W-:Y:S01]  /*5620*/  VOTEU.ALL UP0, P1 ;  /* 0x0000000000ff7886 */ /* 0x000fe20000800000 */
[----:B------:R-:W-:Y:S01]  /*5630*/  UMOV UR19, UR35 ;  /* 0x0000002300137c82 */ /* 0x000fe20008000000 */
[----:B------:R-:W-:Y:S02]  /*5640*/  UMOV UR20, UR36 ;  /* 0x0000002400147c82 */ /* 0x000fe40008000000 */
        /* <DEDUP_REMOVED lines=10> */
.L_x_200:
[----:B------:R-:W-:Y:S01]  /*56f0*/  @!P1 IADD3 R6, P0, PT, R16, 0x580, RZ ;  /* 0x0000058010069810 */ /* 0x000fe20007f1e0ff */
[----:B------:R-:W-:Y:S01]  /*5700*/  VOTEU.ALL UP0, P1 ;  /* 0x0000000000ff7886 */ /* 0x000fe20000800000 */
[----:B------:R-:W-:Y:S01]  /*5710*/  UMOV UR6, 0x0 ;  /* 0x0000000000067882 */ /* 0x000fe20000000000 */
[----:B------:R-:W-:Y:S01]  /*5720*/  UMOV UR7, 0x10000000 ;  /* 0x1000000000077882 */ /* 0x000fe20000000000 */
[----:B------:R-:W-:Y:S01]  /*5730*/  @!P1 R2UR UR5, R6 ;  /* 0x00000000060592ca */ /* 0x000fe200000e0000 */
[----:B-1----:R-:W-:Y:S01]  /*5740*/  @!P1 IMAD.X R0, RZ, RZ, R17, P0 ;  /* 0x000000ffff009224 */ /* 0x002fe200000e0611 */
[----:B------:R-:W-:Y:S01]  /*5750*/  @!UP0 UIADD3 UR10, UPT, UPT, UR34, 0x60, URZ ;  /* 0x00000060220a8890 */ /* 0x000fe2000fffe0ff */
[----:B------:R-:W-:Y:S01]  /*5760*/  R2UR UR16, R86 ;  /* 0x00000000561072ca */ /* 0x000fe200000e0000 */
[----:B------:R-:W-:Y:S01]  /*5770*/  @!UP0 UIADD3 UR8, UPT, UPT, UR21, 0x6200, URZ ;  /* 0x0000620015088890 */ /* 0x000fe2000fffe0ff */
[----:B------:R-:W-:Y:S01]  /*5780*/  ISETP.NE.AND P0, PT, R14, 0x2, PT ;  /* 0x000000020e00780c */ /* 0x000fe20003f05270 */
[----:B------:R-:W-:Y:S01]  /*5790*/  @!UP0 UIADD3 UR9, UPT, UPT, UR21, 0x98, URZ ;  /* 0x0000009815098890 */ /* 0x000fe2000fffe0ff */
[----:B------:R-:W-:Y:S01]  /*57a0*/  @!P1 R2UR UR4, R0 ;  /* 0x00000000000492ca */ /* 0x000fe200000e0000 */
[----:B------:R-:W-:Y:S01]  /*57b0*/  VOTEU.ALL UP0, P1 ;  /* 0x0000000000ff7886 */ /* 0x000fe20000800000 */
[----:B------:R-:W-:Y:S01]  /*57c0*/  UMOV UR11, UR35 ;  /* 0x00000023000b7c82 */ /* 0x000fe20008000000 */
[----:B------:R-:W-:Y:S01]  /*57d0*/  UMOV UR12, UR36 ;  /* 0x00000024000c7c82 */ /* 0x000fe20008000000 */
[----:B------:R-:W-:Y:S01]  /*57e0*/  SEL R0, RZ, 0x1, P0 ;  /* 0x00000001ff007807 */ /* 0x000fe20000000000 */
[----:B------:R-:W-:Y:S01]  /*57f0*/  UPLOP3.LUT UP3, UPT, UPT, UPT, UPT, 0x80, 0x8 ;  /* 0x000000000008789c */ /* 0x000fe20003f6f070 */
[----:B------:R-:W-:Y:S01]  /*5800*/  IMAD.U32 R8, RZ, RZ, UR5 ;  /* 0x00000005ff087e24 */ /* 0x000fe2000f8e00ff */
[----:B------:R-:W-:Y:S01]  /*5810*/  LOP3.LUT R15, R15, 0x1, RZ, 0x3c, !PT ;  /* 0x000000010f0f7812 */ /* 0x000fe200078e3cff */
[----:B------:R-:W-:Y:S01]  /*5820*/  UMOV UR36, UR29 ;  /* 0x0000001d00247c82 */ /* 0x000fe20008000000 */
[----:B------:R-:W-:Y:S01]  /*5830*/  LOP3.LUT R13, R13, R0, RZ, 0x3c, !PT ;  /* 0x000000000d0d7212 */ /* 0x000fe200078e3cff */
[----:B------:R-:W-:Y:S01]  /*5840*/  UIADD3 UR20, UPT, UPT, UR13, UR16, URZ ;  /* 0x000000100d147290 */ /* 0x000fe2000fffe0ff */
[----:B------:R-:W-:Y:S01]  /*5850*/  SEL R14, R14, RZ, P0 ;  /* 0x000000ff0e0e7207 */ /* 0x000fe20000000000 */
[----:B------:R-:W-:Y:S01]  /*5860*/  UIADD3 UR16, UPT, UPT, UR14, UR63, URZ ;  /* 0x0000003f0e107290 */ /* 0x000fe2000fffe0ff */
[----:B------:R-:W-:Y:S01]  /*5870*/  IMAD.U32 R9, RZ, RZ, UR4 ;  /* 0x00000004ff097e24 */ /* 0x000fe2000f8e00ff */
[----:B------:R-:W-:Y:S04]  /*5880*/  @!P1 R2UR UR4, R8 ;  /* 0x00000000080492ca */ /* 0x000fe800000e0000 */
[----:B------:R-:W-:Y:S11]  /*5890*/  @!P1 R2UR UR5, R9 ;  /* 0x00000000090592ca */ /* 0x000ff600000e0000 */
[----:B------:R-:W-:Y:S02]  /*58a0*/  @!UPT UIADD3 URZ, UPT, UPT, URZ, URZ, URZ ;  /* 0x000000fffffff290 */ /* 0x000fe4000fffe0ff */
[----:B------:R3:W-:Y:S01]  /*58b0*/  @!UP0 UTMALDG.3D [UR8], [UR4], desc[UR6] ;  /* 0x00000608040085b4 */ /* 0x0007e20008011000 */
[----:B------:R3:W-:Y:S01]  /*58c0*/  @!P1 SYNCS.ARRIVE.TRANS64.RED.A0TR RZ, [UR21+0x98], R7 ;  /* 0x00009807ffff99a7 */ /* 0x0007e20008300415 */
[----:B------:R-:W-:Y:S01]  /*58d0*/  SYNCS.ARRIVE.TRANS64.RED.A1T0 RZ, [UR38], RZ ;  /* 0x000000ffffff79a7 */ /* 0x000fe20008100426 */
[----:B------:R-:W-:Y:S05]  /*58e0*/  BRA.U UP1, `(.L_x_100) ;  /* 0xfffffff101747547 */ /* 0x000fea000b83ffff */
[----:B------:R-:W-:-:S04]  /*58f0*/  SHF.L.U32 R3, R15, 0x1f, RZ ;  /* 0x0000001f0f037819 */ /* 0x000fc800000006ff */
[----:B------:R-:W1:Y:S02]  /*5900*/  SYNCS.PHASECHK.TRANS64.TRYWAIT P0, [UR21+0xa0], R3 ;  /* 0x0000a003ff0075a7 */ /* 0x000e640008001115 */
[----:B-1----:R-:W-:Y:S05]  /*5910*/  @!P0 BRA `(.L_x_101) ;  /* 0x0000005000188947 */ /* 0x002fea0003800000 */
.L_x_202:
[----:B------:R-:W4:Y:S02]  /*5920*/  SYNCS.PHASECHK.TRANS64.TRYWAIT P0, [UR21+0xa8], R3 ;  /* 0x0000a803ff0075a7 */ /* 0x000f240008001115 */
[----:B----4-:R-:W-:Y:S05]  /*5930*/  @!P0 BRA `(.L_x_102) ;  /* 0x0000005000288947 */ /* 0x010fea0003800000 */
.L_x_204:
[----:B------:R-:W4:Y:S02]  /*5940*/  SYNCS.PHASECHK.TRANS64.TRYWAIT P0, [UR21+0xb0], R3 ;  /* 0x0000b003ff0075a7 */ /* 0x000f240008001115 */
[----:B----4-:R-:W-:Y:S05]  /*5950*/  @!P0 BRA `(.L_x_103) ;  /* 0x0000005000388947 */ /* 0x010fea0003800000 */
.L_x_206:
[----:B-1----:R-:W-:-:S07]  /*5960*/  MOV R0, UR21 ;  /* 0x0000001500007c02 */ /* 0x002fce0008000f00 */
.L_x_104:
[----:B-1----:R-:W-:-:S04]  /*5970*/  SHF.L.U32 R3, R15, 0x1f, RZ ;  /* 0x0000001f0f037819 */ /* 0x002fc800000006ff */
[----:B------:R1:W4:Y:S03]  /*5980*/  SYNCS.PHASECHK.TRANS64.TRYWAIT P0, [R0+URZ+0xb8], R3 ;  /* 0x0000b803000075a7 */ /* 0x00032600080011ff */
[----:B----4-:R-:W-:Y:S05]  /*5990*/  @!P0 NANOSLEEP.SYNCS 0x989680 ;  /* 0x009896800000895d */ /* 0x010fea0003900000 */
[----:B------:R-:W4:Y:S02]  /*59a0*/  @!P0 SYNCS.PHASECHK.TRANS64 P0, [R0+URZ+0xb8], R3 ;  /* 0x0000b803000085a7 */ /* 0x000f2400080010ff */
[----:B--234-:R-:W-:Y:S05]  /*59b0*/  @P0 EXIT ;  /* 0x000000000000094d */ /* 0x01cfea0003800000 */
[----:B------:R-:W-:Y:S05]  /*59c0*/  BRA `(.L_x_104) ;  /* 0xfffffffc00e87947 */ /* 0x000fea000383ffff */
.L_x_89:
[----:B------:R-:W-:-:S06]  /*59d0*/  UISETP.GE.AND UP0, UPT, UR21, 0x4, UPT ;  /* 0x000000041500788c */ /* 0x000fcc000bf06270 */
[----:B------:R-:W-:-:S13]  /*59e0*/  PLOP3.LUT P0, PT, PT, PT, UP0, 0x80, 0x8 ;  /* 0x000000000008781c */ /* 0x000fda0003f0f008 */
[----:B-1----:R-:W-:Y:S05]  /*59f0*/  @!P0 EXIT ;  /* 0x000000000000894d */ /* 0x002fea0003800000 */
[----:B------:R-:W-:Y:S01]  /*5a00*/  BAR.SYNC.DEFER_BLOCKING 0x6, 0xa0 ;  /* 0x0182800000007b1d */ /* 0x000fe20000010000 */
[C---:B------:R-:W-:Y:S01]  /*5a10*/  IMAD.SHL.U32 R5, R97.reuse, 0x20, RZ ;  /* 0x0000002061057824 */ /* 0x040fe200078e00ff */
[C---:B------:R-:W-:Y:S01]  /*5a20*/  SHF.L.U32 R37, R97.reuse, 0x10, RZ ;  /* 0x0000001061257819 */ /* 0x040fe200000006ff */
[C---:B------:R-:W-:Y:S01]  /*5a30*/  IMAD.SHL.U32 R96, R97.reuse, 0x4, RZ ;  /* 0x0000000461607824 */ /* 0x040fe200078e00ff */
[----:B------:R-:W-:Y:S01]  /*5a40*/  LOP3.LUT R98, R97, 0x60, RZ, 0xc0, !PT ;  /* 0x0000006061627812 */ /* 0x000fe200078ec0ff */
[----:B------:R-:W-:Y:S01]  /*5a50*/  HFMA2 R93, -RZ, RZ, 0, 5.9604644775390625e-08 ;  /* 0x00000001ff5d7431 */ /* 0x000fe200000001ff */
[----:B------:R-:W-:Y:S02]  /*5a60*/  UMOV UR44, 0x400 ;  /* 0x00000400002c7882 */ /* 0x000fe40000000000 */
[----:B------:R-:W1:Y:S01]  /*5a70*/  LDC.64 R80, c[0x0][0x888] ;  /* 0x00022200ff507b82 */ /* 0x000e620000000a00 */
[----:B------:R-:W-:Y:S01]  /*5a80*/  ULEA UR44, UR52, UR44, 0x18 ;  /* 0x0000002c342c7291 */ /* 0x000fe2000f8ec0ff */
[----:B------:R-:W-:Y:S01]  /*5a90*/  LOP3.LUT R7, R5, 0xc0, RZ, 0xc0, !PT ;  /* 0x000000c005077812 */ /* 0x000fe200078ec0ff */
[----:B------:R-:W-:Y:S01]  /*5aa0*/  HFMA2 R91, -RZ, RZ, 0, 0 ;  /* 0x00000000ff5b7431 */ /* 0x000fe200000001ff */
[----:B------:R-:W-:Y:S01]  /*5ab0*/  LOP3.LUT R95, R97, 0x2, RZ, 0xc0, !PT ;  /* 0x00000002615f7812 */ /* 0x000fe200078ec0ff */
[----:B------:R-:W-:Y:S01]  /*5ac0*/  UIADD3 UR4, UPT, UPT, UR44, 0x200, URZ ;  /* 0x000002002c047890 */ /* 0x000fe2000fffe0ff */
[----:B------:R-:W-:Y:S01]  /*5ad0*/  LOP3.LUT R96, R7, 0x18, R96, 0xf8, !PT ;  /* 0x0000001807607812 */ /* 0x000fe200078ef860 */
[----:B------:R-:W-:Y:S01]  /*5ae0*/  IMAD.MOV.U32 R36, RZ, RZ, RZ ;  /* 0x000000ffff247224 */ /* 0x000fe200078e00ff */
[----:B------:R-:W2:Y:S01]  /*5af0*/  LDC.64 R82, c[0x0][0x890] ;  /* 0x00022400ff527b82 */ /* 0x000ea20000000a00 */
[----:B------:R-:W-:Y:S01]  /*5b00*/  LOP3.LUT R37, R37, 0x600000, RZ, 0xc0, !PT ;  /* 0x0060000025257812 */ /* 0x000fe200078ec0ff */
[----:B------:R-:W-:Y:S01]  /*5b10*/  IMAD.MOV.U32 R89, RZ, RZ, RZ ;  /* 0x000000ffff597224 */ /* 0x000fe200078e00ff */
[----:B------:R-:W-:Y:S01]  /*5b20*/  LOP3.LUT R96, R96, 0xf20, R5, 0xf8, !PT ;  /* 0x00000f2060607812 */ /* 0x000fe200078ef805 */
[----:B------:R-:W-:Y:S01]  /*5b30*/  IMAD.U32 R87, RZ, RZ, UR4 ;  /* 0x00000004ff577e24 */ /* 0x000fe2000f8e00ff */
[----:B------:R-:W-:Y:S01]  /*5b40*/  LOP3.LUT R97, R97, 0x4, RZ, 0xc0, !PT ;  /* 0x0000000461617812 */ /* 0x000fe200078ec0ff */
[----:B------:R-:W3:Y:S01]  /*5b50*/  LDCU UR60, c[0x0][0x370] ;  /* 0x00006e00ff3c77ac */ /* 0x000ee20008000800 */
[----:B------:R-:W-:Y:S01]  /*5b60*/  MOV R92, RZ ;  /* 0x000000ff005c7202 */ /* 0x000fe20000000f00 */
[----:B------:R-:W4:Y:S01]  /*5b70*/  LDC.64 R78, c[0x0][0x8b0] ;  /* 0x00022c00ff4e7b82 */ /* 0x000f220000000a00 */
[----:B------:R-:W3:Y:S01]  /*5b80*/  LDS R0, [UR44+0x180] ;  /* 0x0001802cff007984 */ /* 0x000ee20008000800 */
[----:B------:R-:W-:Y:S01]  /*5b90*/  IMAD R96, R96, 0x2, R87 ;  /* 0x0000000260607824 */ /* 0x000fe200078e0257 */
[----:B------:R-:W1:Y:S03]  /*5ba0*/  LDCU UR43, c[0x0][0xb0c] ;  /* 0x00016180ff2b77ac */ /* 0x000e660008000800 */
[--C-:B------:R-:W-:Y:S01]  /*5bb0*/  IMAD R95, R95, -0x10, R96.reuse ;  /* 0xfffffff05f5f7824 */ /* 0x100fe200078e0260 */
[----:B------:R-:W1:Y:S01]  /*5bc0*/  LDCU UR39, c[0x0][0xb30] ;  /* 0x00016600ff2777ac */ /* 0x000e620008000800 */
[----:B------:R-:W1:Y:S01]  /*5bd0*/  LDC.64 R76, c[0x0][0x8a8] ;  /* 0x00022a00ff4c7b82 */ /* 0x000e620000000a00 */
[----:B------:R-:W-:Y:S01]  /*5be0*/  IMAD R94, R97, -0x10, R96 ;  /* 0xfffffff0615e7824 */ /* 0x000fe200078e0260 */
[----:B------:R-:W1:Y:S01]  /*5bf0*/  LDCU.64 UR54, c[0x0][0x888] ;  /* 0x00011100ff3677ac */ /* 0x000e620008000a00 */
[----:B------:R-:W1:Y:S01]  /*5c00*/  LDCU.64 UR40, c[0x0][0xb28] ;  /* 0x00016500ff2877ac */ /* 0x000e620008000a00 */
[----:B------:R-:W1:Y:S01]  /*5c10*/  LDCU.128 UR56, c[0x0][0xb10] ;  /* 0x00016200ff3877ac */ /* 0x000e620008000c00 */
[----:B------:R-:W1:Y:S01]  /*5c20*/  LDCU UR53, c[0x0][0x374] ;  /* 0x00006e80ff3577ac */ /* 0x000e620008000800 */
[----:B------:R-:W-:Y:S01]  /*5c30*/  UMOV UR47, URZ ;  /* 0x000000ff002f7c82 */ /* 0x000fe20008000000 */
[----:B------:R-:W-:Y:S01]  /*5c40*/  UMOV UR46, URZ ;  /* 0x000000ff002e7c82 */ /* 0x000fe20008000000 */
[----:B--23--:R-:W-:-:S07]  /*5c50*/  IMAD.IADD R37, R0, 0x1, R37 ;  /* 0x0000000100257824 */ /* 0x00cfce00078e0225 */
.L_x_148:
[----:B------:R-:W-:Y:S02]  /*5c60*/  LEA R3, R89, UR44, 0x3 ;  /* 0x0000002c59037c11 */ /* 0x000fe4000f8e18ff */
[----:B------:R-:W-:Y:S02]  /*5c70*/  SHF.L.U32 R0, R91, 0x1f, RZ ;  /* 0x0000001f5b007819 */ /* 0x000fe400000006ff */
[----:B------:R-:W-:Y:S02]  /*5c80*/  LEA R5, R89, UR44, 0x4 ;  /* 0x0000002c59057c11 */ /* 0x000fe4000f8e20ff */
[----:B--2---:R-:W2:Y:S02]  /*5c90*/  SYNCS.PHASECHK.TRANS64.TRYWAIT P0, [R3+URZ+0xd0], R0 ;  /* 0x0000d000030075a7 */ /* 0x004ea400080011ff */
[----:B-12---:R-:W-:Y:S05]  /*5ca0*/  @!P0 BRA `(.L_x_105) ;  /* 0x0000004c007c8947 */ /* 0x006fea0003800000 */
.L_x_207:
[----:B------:R-:W3:Y:S01]  /*5cb0*/  LDS.128 R4, [R5+0x160] ;  /* 0x0001600005047984 */ /* 0x000ee20000000c00 */
[----:B------:R-:W-:Y:S01]  /*5cc0*/  UISETP.GE.AND UP0, UPT, UR42, 0x1, UPT ;  /* 0x000000012a00788c */ /* 0x000fe2000bf06270 */
[----:B------:R-:W-:Y:S01]  /*5cd0*/  @!PT LDS RZ, [RZ] ;  /* 0x00000000fffff984 */ /* 0x000fe20000000800 */
[----:B------:R-:W-:Y:S01]  /*5ce0*/  @!PT LDS RZ, [RZ] ;  /* 0x00000000fffff984 */ /* 0x000fe20000000800 */
[----:B------:R-:W-:Y:S01]  /*5cf0*/  @!PT LDS RZ, [RZ] ;  /* 0x00000000fffff984 */ /* 0x000fe20000000800 */
[----:B------:R-:W-:Y:S01]  /*5d00*/  @!PT LDS RZ, [RZ] ;  /* 0x00000000fffff984 */ /* 0x000fe20000000800 */
[----:B------:R1:W-:Y:S06]  /*5d10*/  MEMBAR.ALL.CTA ;  /* 0x0000000000007992 */ /* 0x0003ec0000008000 */
[----:B-1----:R-:W1:Y:S01]  /*5d20*/  FENCE.VIEW.ASYNC.S ;  /* 0x00000000000073c6 */ /* 0x002e620000000000 */
[----:B---3--:R-:W-:Y:S11]  /*5d30*/  LOP3.LUT P0, RZ, R6, 0x1, RZ, 0xc0, !PT ;  /* 0x0000000106ff7812 */ /* 0x008ff6000780c0ff */
[----:B------:R-:W-:Y:S02]  /*5d40*/  @!UPT UIADD3 URZ, UPT, UPT, URZ, URZ, URZ ;  /* 0x000000fffffff290 */ /* 0x000fe4000fffe0ff */
[----:B-1----:R-:W-:Y:S01]  /*5d50*/  VOTEU.ANY UP1, P0 ;  /* 0x0000000000ff7886 */ /* 0x002fe20000020100 */
[----:B------:R-:W-:Y:S01]  /*5d60*/  PLOP3.LUT P0, PT, PT, PT, UP1, 0x80, 0x8 ;  /* 0x000000000008781c */ /* 0x000fe20003f0f018 */
[----:B------:R-:W-:Y:S11]  /*5d70*/  UP2UR UR62, UPR, URZ, 0x2 ;  /* 0x00000002ff3e7883 */ /* 0x000ff60008000000 */
[----:B------:R-:W-:Y:S01]  /*5d80*/  @!UPT UIADD3 URZ, UPT, UPT, URZ, URZ, URZ ;  /* 0x000000fffffff290 */ /* 0x000fe2000fffe0ff */
[----:B--2---:R-:W-:Y:S02]  /*5d90*/  @P0 SHF.R.U32.HI R0, RZ, 0x10, R5 ;  /* 0x00000010ff000819 */ /* 0x004fe40000011605 */
        /* <DEDUP_REMOVED lines=12> */
[----:B------:R-:W2:Y:S01]  /*5e60*/  LDCU UR12, c[0x0][0xb20] ;  /* 0x00016400ff0c77ac */ /* 0x000ea20008000800 */
[----:B------:R-:W-:Y:S02]  /*5e70*/  UIMAD.WIDE.U32 UR4, UR53, UR59, URZ ;  /* 0x0000003b350472a5 */ /* 0x000fe4000f8e00ff */
[----:B------:R-:W-:Y:S02]  /*5e80*/  UIMAD.WIDE.U32 UR6, UR60, UR56, URZ ;  /* 0x000000383c0672a5 */ /* 0x000fe4000f8e00ff */
[----:B------:R-:W-:Y:S02]  /*5e90*/  UISETP.NE.AND UP0, UPT, UR58, 0x1, UPT ;  /* 0x000000013a00788c */ /* 0x000fe4000bf05270 */
[----:B------:R-:W-:Y:S02]  /*5ea0*/  UIMAD.WIDE.U32 UR8, UR37, UR59, URZ ;  /* 0x0000003b250872a5 */ /* 0x000fe4000f8e00ff */
[----:B------:R-:W-:Y:S02]  /*5eb0*/  UIMAD.WIDE.U32 UR10, UR38, UR56, URZ ;  /* 0x00000038260a72a5 */ /* 0x000fe4000f8e00ff */
[----:B------:R-:W-:Y:S02]  /*5ec0*/  UISETP.NE.AND UP1, UPT, UR43, 0x1, UPT ;  /* 0x000000012b00788c */ /* 0x000fe4000bf25270 */
[----:B------:R-:W-:Y:S01]  /*5ed0*/  UISETP.NE.AND UP2, UPT, UR42, 0x1, UPT ;  /* 0x000000012a00788c */ /* 0x000fe2000bf45270 */
[----:B------:R-:W-:Y:S02]  /*5ee0*/  UMOV UR4, UR5 ;  /* 0x0000000500047c82 */ /* 0x000fe40008000000 */
[----:B--2---:R-:W-:Y:S03]  /*5ef0*/  USHF.R.U32.HI UR5, URZ, UR12, UR4 ;  /* 0x0000000cff057299 */ /* 0x004fe60008011604 */
[----:B------:R-:W-:Y:S02]  /*5f00*/  UMOV UR4, UR7 ;  /* 0x0000000700047c82 */ /* 0x000fe40008000000 */
[----:B------:R-:W-:Y:S02]  /*5f10*/  USHF.R.U32.HI UR7, URZ, UR57, UR4 ;  /* 0x00000039ff077299 */ /* 0x000fe40008011604 */
[----:B------:R-:W-:Y:S02]  /*5f20*/  USEL UR4, UR53, UR5, !UP0 ;  /* 0x0000000535047287 */ /* 0x000fe4000c000000 */
[----:B------:R-:W-:Y:S01]  /*5f30*/  USEL UR7, UR60, UR7, !UP1 ;  /* 0x000000073c077287 */ /* 0x000fe2000c800000 */
[----:B------:R-:W-:Y:S01]  /*5f40*/  UMOV UR5, UR9 ;  /* 0x0000000900057c82 */ /* 0x000fe20008000000 */
[----:B------:R-:W-:Y:S02]  /*5f50*/  UIMAD.WIDE.U32 UR8, UR4, UR40, URZ ;  /* 0x00000028040872a5 */ /* 0x000fe4000f8e00ff */
[----:B------:R-:W-:Y:S03]  /*5f60*/  USHF.R.U32.HI UR6, URZ, UR12, UR5 ;  /* 0x0000000cff067299 */ /* 0x000fe60008011605 */
[----:B------:R-:W-:Y:S01]  /*5f70*/  UMOV UR5, UR11 ;  /* 0x0000000b00057c82 */ /* 0x000fe20008000000 */
[----:B------:R-:W-:Y:S02]  /*5f80*/  UIMAD.WIDE.U32 UR10, UR7, UR40, URZ ;  /* 0x00000028070a72a5 */ /* 0x000fe4000f8e00ff */
[----:B------:R-:W-:Y:S02]  /*5f90*/  USHF.R.U32.HI UR12, URZ, UR57, UR5 ;  /* 0x00000039ff0c7299 */ /* 0x000fe40008011605 */
[----:B------:R-:W-:Y:S01]  /*5fa0*/  USEL UR6, UR37, UR6, !UP0 ;  /* 0x0000000625067287 */ /* 0x000fe2000c000000 */
[----:B------:R-:W-:Y:S02]  /*5fb0*/  UMOV UR5, UR9 ;  /* 0x0000000900057c82 */ /* 0x000fe40008000000 */
[----:B------:R-:W-:Y:S01]  /*5fc0*/  UMOV UR10, UR11 ;  /* 0x0000000b000a7c82 */ /* 0x000fe20008000000 */
[----:B------:R-:W-:Y:S02]  /*5fd0*/  @UP2 USHF.R.U32.HI UR4, URZ, UR41, UR5 ;  /* 0x00000029ff042299 */ /* 0x000fe40008011605 */
[----:B------:R-:W-:Y:S02]  /*5fe0*/  @UP2 USHF.R.U32.HI UR7, URZ, UR41, UR10 ;  /* 0x00000029ff072299 */ /* 0x000fe4000801160a */
[----:B------:R-:W-:Y:S02]  /*5ff0*/  UIMAD UR4, UR42, UR4, URZ ;  /* 0x000000042a0472a4 */ /* 0x000fe4000f8e02ff */
        /* <DEDUP_REMOVED lines=8> */
[----:B------:R-:W-:Y:S02]  /*6080*/  USEL UR11, UR6, UR4, !UP2 ;  /* 0x00000004060b7287 */ /* 0x000fe4000d000000 */
[----:B------:R-:W-:Y:S02]  /*6090*/  UIADD3 UR8, UPT, UPT, -UR5, URZ, URZ ;  /* 0x000000ff05087290 */ /* 0x000fe4000fffe1ff */
[----:B------:R-:W-:Y:S01]  /*60a0*/  UIADD3 UR10, UPT, UPT, -UR11, URZ, URZ ;  /* 0x000000ff0b0a7290 */ /* 0x000fe2000fffe1ff */
[----:B------:R-:W-:Y:S01]  /*60b0*/  @!UP0 UMOV UR4, UR9 ;  /* 0x0000000900048c82 */ /* 0x000fe20008000000 */
[----:B------:R-:W-:Y:S02]  /*60c0*/  UIADD3 UR9, UPT, UPT, -UR6, URZ, URZ ;  /* 0x000000ff06097290 */ /* 0x000fe4000fffe1ff */
[----:B------:R-:W-:Y:S02]  /*60d0*/  @!UP0 USHF.R.U32.HI UR4, URZ, UR41, UR4 ;  /* 0x00000029ff048299 */ /* 0x000fe40008011604 */
[----:B------:R-:W-:Y:S02]  /*60e0*/  UIMAD UR10, UR42, UR10, UR6 ;  /* 0x0000000a2a0a72a4 */ /* 0x000fe4000f8e0206 */
[----:B------:R-:W-:Y:S04]  /*60f0*/  @!UP0 USEL UR4, UR5, UR4, !UP2 ;  /* 0x0000000405048287 */ /* 0x000fe8000d000000 */
[----:B------:R-:W-:Y:S02]  /*6100*/  @!UP0 UIMAD UR10, UR7, UR10, UR4 ;  /* 0x0000000a070a82a4 */ /* 0x000fe4000f8e0204 */
[----:B------:R-:W-:Y:S02]  /*6110*/  @!UP0 UIADD3 UR11, UPT, UPT, UR11, -UR4, URZ ;  /* 0x800000040b0b8290 */ /* 0x000fe4000fffe0ff */
[----:B------:R-:W-:Y:S02]  /*6120*/  UIMAD UR7, UR43, UR8, UR38 ;  /* 0x000000082b0772a4 */ /* 0x000fe4000f8e0226 */
[----:B------:R-:W-:Y:S02]  /*6130*/  @!UP0 UIMAD UR6, UR11, UR42, UR5 ;  /* 0x0000002a0b0682a4 */ /* 0x000fe4000f8e0205 */
[----:B------:R-:W-:Y:S01]  /*6140*/  UIMAD UR4, UR58, UR9, UR37 ;  /* 0x000000093a0472a4 */ /* 0x000fe2000f8e0225 */
[----:B------:R-:W-:Y:S02]  /*6150*/  @!UP0 UMOV UR5, UR10 ;  /* 0x0000000a00058c82 */ /* 0x000fe40008000000 */
[----:B------:R-:W-:Y:S02]  /*6160*/  UIMAD UR38, UR5, UR43, UR7 ;  /* 0x0000002b052672a4 */ /* 0x000fe4000f8e0207 */
[----:B------:R-:W-:Y:S11]  /*6170*/  UIMAD UR37, UR6, UR58, UR4 ;  /* 0x0000003a062572a4 */ /* 0x000ff6000f8e0204 */
[----:B------:R-:W-:Y:S01]  /*6180*/  @!UPT UIADD3 URZ, UPT, UPT, URZ, URZ, URZ ;  /* 0x000000fffffff290 */ /* 0x000fe2000fffe0ff */
.L_x_106:
[----:B------:R-:W-:Y:S01]  /*6190*/  UISETP.NE.AND UP0, UPT, UR39, 0x1, UPT ;  /* 0x000000012700788c */ /* 0x000fe2000bf05270 */
[----:B------:R-:W-:Y:S01]  /*61a0*/  LOP3.LUT P0, RZ, R87, 0x1b0, RZ, 0xc0, !PT ;  /* 0x000001b057ff7812 */ /* 0x000fe2000780c0ff */
[----:B------:R-:W-:Y:S01]  /*61b0*/  USHF.L.U32 UR50, UR16, 0x7, URZ ;  /* 0x0000000710327899 */ /* 0x000fe200080006ff */
[----:B------:R-:W-:Y:S01]  /*61c0*/  BSSY.RECONVERGENT B6, `(.L_x_107) ;  /* 0x0000034000067945 */ /* 0x000fe20003800200 */
[----:B------:R-:W-:Y:S01]  /*61d0*/  USHF.L.U32 UR49, UR20, 0x7, URZ ;  /* 0x0000000714317899 */ /* 0x000fe200080006ff */
[----:B------:R-:W-:Y:S06]  /*61e0*/  IADD3 R89, PT, PT, R89, 0x1, RZ ;  /* 0x0000000159597810 */ /* 0x000fec0007ffe0ff */
[----:B------:R-:W2:Y:S01]  /*61f0*/  @!UP0 LDCU.128 UR12, c[0x0][0xb10] ;  /* 0x00016200ff0c87ac */ /* 0x000ea20008000c00 */
[----:B------:R-:W3:Y:S01]  /*6200*/  @!UP0 LDCU UR5, c[0x0][0xb0c] ;  /* 0x00016180ff0587ac */ /* 0x000ee20008000800 */
[----:B------:R-:W4:Y:S01]  /*6210*/  @!UP0 LDCU UR10, c[0x0][0xb20] ;  /* 0x00016400ff0a87ac */ /* 0x000f220008000800 */
[----:B--2---:R-:W-:Y:S02]  /*6220*/  UIMAD.WIDE.U32 UR8, UR38, UR12, URZ ;  /* 0x0000000c260872a5 */ /* 0x004fe4000f8e00ff */
[----:B------:R-:W-:Y:S02]  /*6230*/  UIMAD.WIDE.U32 UR6, UR37, UR15, URZ ;  /* 0x0000000f250672a5 */ /* 0x000fe4000f8e00ff */
[----:B------:R-:W-:Y:S03]  /*6240*/  @!UP0 UISETP.NE.AND UP1, UPT, UR14, 0x1, UPT ;  /* 0x000000010e00888c */ /* 0x000fe6000bf25270 */
[----:B------:R-:W-:Y:S01]  /*6250*/  @!UP0 UMOV UR4, UR9 ;  /* 0x0000000900048c82 */ /* 0x000fe20008000000 */
[----:B---3--:R-:W-:Y:S02]  /*6260*/  @!UP0 UISETP.NE.AND UP2, UPT, UR5, 0x1, UPT ;  /* 0x000000010500888c */ /* 0x008fe4000bf45270 */
[----:B------:R-:W-:Y:S01]  /*6270*/  @!UP0 USHF.R.U32.HI UR4, URZ, UR13, UR4 ;  /* 0x0000000dff048299 */ /* 0x000fe20008011604 */
[----:B------:R-:W-:Y:S02]  /*6280*/  @!UP0 UMOV UR6, UR7 ;  /* 0x0000000700068c82 */ /* 0x000fe40008000000 */
[----:B----4-:R-:W-:Y:S02]  /*6290*/  @!UP0 USHF.R.U32.HI UR6, URZ, UR10, UR6 ;  /* 0x0000000aff068299 */ /* 0x010fe40008011606 */
[----:B------:R-:W-:Y:S02]  /*62a0*/  @!UP0 USEL UR7, UR38, UR4, !UP2 ;  /* 0x0000000426078287 */ /* 0x000fe4000d000000 */
[----:B------:R-:W-:Y:S04]  /*62b0*/  @!UP0 USEL UR6, UR37, UR6, !UP1 ;  /* 0x0000000625068287 */ /* 0x000fe8000c800000 */
[----:B------:R-:W-:Y:S02]  /*62c0*/  @!UP0 UIADD3 UR4, UPT, UPT, -UR7, UR6, URZ ;  /* 0x0000000607048290 */ /* 0x000fe4000fffe1ff */
[----:B------:R-:W-:Y:S02]  /*62d0*/  @!UP0 UIADD3 UR6, UPT, UPT, UR7, -UR6, URZ ;  /* 0x8000000607068290 */ /* 0x000fe4000fffe0ff */
[----:B------:R-:W-:Y:S02]  /*62e0*/  @!UP0 UIMAD UR38, UR4, UR5, UR38 ;  /* 0x00000005042682a4 */ /* 0x000fe4000f8e0226 */
[----:B------:R-:W-:Y:S01]  /*62f0*/  @!UP0 UIMAD UR37, UR6, UR14, UR37 ;  /* 0x0000000e062582a4 */ /* 0x000fe2000f8e0225 */
[----:B------:R-:W-:Y:S11]  /*6300*/  @!P0 BRA `(.L_x_108) ;  /* 0x00000000007c8947 */ /* 0x000ff60003800000 */
[----:B------:R-:W2:Y:S01]  /*6310*/  LDCU.64 UR8, c[0x4][0x80] ;  /* 0x01001000ff0877ac */ /* 0x000ea20008000a00 */
[----:B------:R-:W-:Y:S01]  /*6320*/  MOV R2, 0x0 ;  /* 0x0000000000027802 */ /* 0x000fe20000000f00 */
[----:B------:R-:W-:Y:S02]  /*6330*/  HFMA2 R12, -RZ, RZ, 0, 5.9604644775390625e-08 ;  /* 0x00000001ff0c7431 */ /* 0x000fe400000001ff */
[----:B------:R-:W-:Y:S01]  /*6340*/  IMAD.MOV.U32 R8, RZ, RZ, 0x70 ;  /* 0x00000070ff087424 */ /* 0x000fe200078e00ff */
[----:B------:R3:W4:Y:S01]  /*6350*/  LDC.64 R14, c[0x4][R2] ;  /* 0x01000000020e7b82 */ /* 0x0007220000000a00 */
[----:B------:R-:W1:Y:S01]  /*6360*/  LDCU.64 UR6, c[0x4][0x88] ;  /* 0x01001100ff0677ac */ /* 0x000e620008000a00 */
[----:B------:R-:W-:Y:S01]  /*6370*/  IMAD.MOV.U32 R13, RZ, RZ, RZ ;  /* 0x000000ffff0d7224 */ /* 0x000fe200078e00ff */
[----:B------:R-:W1:Y:S01]  /*6380*/  LDCU.64 UR4, c[0x4][0x8] ;  /* 0x01000100ff0477ac */ /* 0x000e620008000a00 */
[----:B--2---:R-:W-:Y:S01]  /*6390*/  MOV R5, UR9 ;  /* 0x0000000900057c02 */ /* 0x004fe20008000f00 */
[----:B------:R-:W-:Y:S01]  /*63a0*/  IMAD.U32 R4, RZ, RZ, UR8 ;  /* 0x00000008ff047e24 */ /* 0x000fe2000f8e00ff */
[----:B-1----:R-:W-:Y:S01]  /*63b0*/  MOV R7, UR7 ;  /* 0x0000000700077c02 */ /* 0x002fe20008000f00 */
[----:B------:R-:W-:Y:S01]  /*63c0*/  IMAD.U32 R6, RZ, RZ, UR6 ;  /* 0x00000006ff067e24 */ /* 0x000fe2000f8e00ff */
[----:B------:R-:W-:Y:S01]  /*63d0*/  MOV R11, UR5 ;  /* 0x00000005000b7c02 */ /* 0x000fe20008000f00 */
[----:B------:R-:W-:Y:S02]  /*63e0*/  IMAD.U32 R10, RZ, RZ, UR4 ;  /* 0x00000004ff0a7e24 */ /* 0x000fe4000f8e00ff */
[----:B------:R-:W-:Y:S07]  /*63f0*/  LEPC R20, `(.L_x_109) ;  /* 0x000000001014794e */ /* 0x000fee0000000000 */
[----:B---345:R-:W-:Y:S05]  /*6400*/  CALL.ABS.NOINC R14 ;  /* 0x000000000e007343 */ /* 0x038fea0003c00000 */
.L_x_109:
[----:B------:R-:W1:Y:S01]  /*6410*/  LDCU.64 UR8, c[0x4][0x80] ;  /* 0x01001000ff0877ac */ /* 0x000e620008000a00 */
[----:B------:R-:W2:Y:S01]  /*6420*/  LDC.64 R2, c[0x4][R2] ;  /* 0x0100000002027b82 */ /* 0x000ea20000000a00 */
[----:B------:R-:W-:Y:S02]  /*6430*/  HFMA2 R12, -RZ, RZ, 0, 5.9604644775390625e-08 ;  /* 0x00000001ff0c7431 */ /* 0x000fe400000001ff */
[----:B------:R-:W-:Y:S02]  /*6440*/  IMAD.MOV.U32 R8, RZ, RZ, 0x70 ;  /* 0x00000070ff087424 */ /* 0x000fe400078e00ff */
[----:B------:R-:W-:Y:S01]  /*6450*/  IMAD.MOV.U32 R13, RZ, RZ, RZ ;  /* 0x000000ffff0d7224 */ /* 0x000fe200078e00ff */
[----:B------:R-:W3:Y:S01]  /*6460*/  LDCU.64 UR6, c[0x4][0x88] ;  /* 0x01001100ff0677ac */ /* 0x000ee20008000a00 */
[----:B------:R-:W4:Y:S01]  /*6470*/  LDCU.64 UR4, c[0x4][0x8] ;  /* 0x01000100ff0477ac */ /* 0x000f220008000a00 */
[----:B-1----:R-:W-:Y:S02]  /*6480*/  MOV R4, UR8 ;  /* 0x0000000800047c02 */ /* 0x002fe40008000f00 */
[----:B------:R-:W-:Y:S02]  /*6490*/  MOV R5, UR9 ;  /* 0x0000000900057c02 */ /* 0x000fe40008000f00 */
[----:B---3--:R-:W-:Y:S01]  /*64a0*/  MOV R7, UR7 ;  /* 0x0000000700077c02 */ /* 0x008fe20008000f00 */
[----:B------:R-:W-:Y:S01]  /*64b0*/  IMAD.U32 R6, RZ, RZ, UR6 ;  /* 0x00000006ff067e24 */ /* 0x000fe2000f8e00ff */
[----:B----4-:R-:W-:Y:S01]  /*64c0*/  MOV R11, UR5 ;  /* 0x00000005000b7c02 */ /* 0x010fe20008000f00 */
[----:B------:R-:W-:Y:S02]  /*64d0*/  IMAD.U32 R10, RZ, RZ, UR4 ;  /* 0x00000004ff0a7e24 */ /* 0x000fe4000f8e00ff */
[----:B------:R-:W-:Y:S07]  /*64e0*/  LEPC R20, `(.L_x_108) ;  /* 0x000000001014794e */ /* 0x000fee0000000000 */
[----:B--2---:R-:W-:Y:S05]  /*64f0*/  CALL.ABS.NOINC R2 ;  /* 0x0000000002007343 */ /* 0x004fea0003c00000 */
.L_x_108:
[----:B------:R-:W-:Y:S05]  /*6500*/  BSYNC.RECONVERGENT B6 ;  /* 0x0000000000067941 */ /* 0x000fea0003800200 */
.L_x_107:
[----:B------:R-:W-:Y:S02]  /*6510*/  ISETP.NE.U32.AND P0, PT, RZ, UR54, PT ;  /* 0x00000036ff007c0c */ /* 0x000fe4000bf05070 */
[C---:B------:R-:W-:Y:S02]  /*6520*/  ISETP.NE.U32.AND P1, PT, R82.reuse, RZ, PT ;  /* 0x000000ff5200720c */ /* 0x040fe40003f25070 */
[----:B------:R-:W-:Y:S02]  /*6530*/  ISETP.NE.U32.AND P4, PT, R82, RZ, PT ;  /* 0x000000ff5200720c */ /* 0x000fe40003f85070 */
[----:B------:R-:W-:Y:S02]  /*6540*/  ISETP.NE.AND.EX P0, PT, RZ, UR55, PT, P0 ;  /* 0x00000037ff007c0c */ /* 0x000fe4000bf05300 */
[C---:B------:R-:W-:Y:S02]  /*6550*/  ISETP.NE.AND.EX P1, PT, R83.reuse, RZ, PT, P1 ;  /* 0x000000ff5300720c */ /* 0x040fe40003f25310 */
[----:B------:R-:W-:Y:S02]  /*6560*/  ISETP.NE.AND.EX P4, PT, R83, RZ, P0, P4 ;  /* 0x000000ff5300720c */ /* 0x000fe40000785340 */
[----:B------:R-:W-:Y:S02]  /*6570*/  ISETP.NE.U32.AND P5, PT, R78, RZ, PT ;  /* 0x000000ff4e00720c */ /* 0x000fe40003fa5070 */
[----:B------:R-:W-:Y:S02]  /*6580*/  ISETP.NE.U32.AND P3, PT, RZ, UR54, PT ;  /* 0x00000036ff007c0c */ /* 0x000fe4000bf65070 */
[----:B------:R-:W-:Y:S02]  /*6590*/  PLOP3.LUT P2, PT, PT, PT, PT, 0x8, 0x80 ;  /* 0x000000000080781c */ /* 0x000fe40003f4e170 */
[----:B------:R-:W-:Y:S02]  /*65a0*/  ISETP.NE.AND.EX P5, PT, R79, RZ, PT, P5 ;  /* 0x000000ff4f00720c */ /* 0x000fe40003fa5350 */
[----:B------:R-:W-:Y:S03]  /*65b0*/  ISETP.NE.AND.EX P3, PT, RZ, UR55, PT, P3 ;  /* 0x00000037ff007c0c */ /* 0x000fe6000bf65330 */
[----:B------:R-:W-:Y:S01]  /*65c0*/  @!P4 PLOP3.LUT P2, PT, P1, PT, PT, 0x80, 0x8 ;  /* 0x000000000008c81c */ /* 0x000fe20000f4f070 */
[----:B------:R-:W-:Y:S01]  /*65d0*/  @!UPT UIADD3 URZ, UPT, UPT, URZ, URZ, URZ ;  /* 0x000000fffffff290 */ /* 0x000fe2000fffe0ff */
[----:B------:R-:W-:Y:S11]  /*65e0*/  @!P1 BRA `(.L_x_110) ;  /* 0x0000000000309947 */ /* 0x000ff60003800000 */
[----:B------:R-:W-:Y:S01]  /*65f0*/  ISETP.NE.U32.AND P0, PT, R80, RZ, PT ;  /* 0x000000ff5000720c */ /* 0x000fe20003f05070 */
[----:B------:R-:W2:Y:S01]  /*6600*/  LDCU.64 UR4, c[0x0][0x358] ;  /* 0x00006b00ff0477ac */ /* 0x000ea20008000a00 */
[----:B------:R-:W-:Y:S02]  /*6610*/  IMAD.MOV.U32 R84, RZ, RZ, 0x1 ;  /* 0x00000001ff547424 */ /* 0x000fe400078e00ff */
[----:B------:R-:W-:Y:S11]  /*6620*/  ISETP.NE.AND.EX P0, PT, R81, RZ, PT, P0 ;  /* 0x000000ff5100720c */ /* 0x000ff60003f05300 */
[----:B------:R-:W-:Y:S02]  /*6630*/  @!UPT UIADD3 URZ, UPT, UPT, URZ, URZ, URZ ;  /* 0x000000fffffff290 */ /* 0x000fe4000fffe0ff */
[----:B------:R-:W3:Y:S01]  /*6640*/  @P0 LDC.64 R2, c[0x0][0x888] ;  /* 0x00022200ff020b82 */ /* 0x000ee20000000a00 */
[----:B-1----:R-:W-:Y:S04]  /*6650*/  @P0 IMAD R0, R82, UR36, RZ ;  /* 0x0000002452000c24 */ /* 0x002fe8000f8e02ff */
[----:B---3--:R-:W-:Y:S04]  /*6660*/  @P0 IMAD.WIDE R2, R0, 0x4, R2 ;  /* 0x0000000400020825 */ /* 0x008fe800078e0202 */
[----:B------:R-:W-:Y:S01]  /*6670*/  HFMA2 R0, -RZ, RZ, 0, 5.9604644775390625e-08 ;  /* 0x00000001ff007431 */ /* 0x000fe200000001ff */
[----:B--2--5:R2:W5:Y:S04]  /*6680*/  @P0 LDG.E R41, desc[UR4][R2.64] ;  /* 0x0000000402290981 */ /* 0x024568000c1e1900 */
[----:B------:R-:W-:Y:S01]  /*6690*/  @!P0 PRMT R84, R0, 0x7610, R84 ;  /* 0x0000761000548816 */ /* 0x000fe20000000054 */
[----:B--2---:R-:W3:Y:S06]  /*66a0*/  @!P0 LDC R41, c[0x0][0x880] ;  /* 0x00022000ff298b82 */ /* 0x004eec0000000800 */
.L_x_110:
[----:B------:R-:W-:Y:S05]  /*66b0*/  @!P5 BRA `(.L_x_111) ;  /* 0x000000000024d947 */ /* 0x000fea0003800000 */
[----:B------:R-:W-:Y:S01]  /*66c0*/  ISETP.NE.U32.AND P0, PT, R76, RZ, PT ;  /* 0x000000ff4c00720c */ /* 0x000fe20003f05070 */
[----:B------:R-:W2:Y:S03]  /*66d0*/  LDCU.64 UR4, c[0x0][0x358] ;  /* 0x00006b00ff0477ac */ /* 0x000ea60008000a00 */
[----:B------:R-:W-:Y:S11]  /*66e0*/  ISETP.NE.AND.EX P0, PT, R77, RZ, PT, P0 ;  /* 0x000000ff4d00720c */ /* 0x000ff60003f05300 */
[----:B------:R-:W-:Y:S02]  /*66f0*/  @!UPT UIADD3 URZ, UPT, UPT, URZ, URZ, URZ ;  /* 0x000000fffffff290 */ /* 0x000fe4000fffe0ff */
[----:B------:R-:W4:Y:S01]  /*6700*/  @P0 LDC.64 R2, c[0x0][0x8a8] ;  /* 0x00022a00ff020b82 */ /* 0x000f220000000a00 */
[----:B-1----:R-:W-:Y:S04]  /*6710*/  @P0 IMAD R0, R78, UR36, RZ ;  /* 0x000000244e000c24 */ /* 0x002fe8000f8e02ff */
[----:B----4-:R-:W-:Y:S05]  /*6720*/  @P0 IMAD.WIDE R2, R0, 0x4, R2 ;  /* 0x0000000400020825 */ /* 0x010fea00078e0202 */
[----:B--2--5:R2:W5:Y:S02]  /*6730*/  @P0 LDG.E R38, desc[UR4][R2.64] ;  /* 0x0000000402260981 */ /* 0x024564000c1e1900 */
[----:B--2---:R-:W4:Y:S02]  /*6740*/  @!P0 LDC R38, c[0x0][0x8a0] ;  /* 0x00022800ff268b82 */ /* 0x004f240000000800 */
.L_x_111:
[----:B---3-5:R-:W-:Y:S01]  /*6750*/  FSETP.NEU.AND P0, PT, R41, RZ, PT ;  /* 0x000000ff2900720b */ /* 0x028fe20003f0d000 */
[----:B------:R-:W-:Y:S01]  /*6760*/  BSSY B1, `(.L_x_112) ;  /* 0x0000038000017945 */ /* 0x000fe20003800000 */
[----:B------:R-:W-:Y:S01]  /*6770*/  SEL R5, RZ, 0xffffffff, P3 ;  /* 0xffffffffff057807 */ /* 0x000fe20001800000 */
[----:B------:R-:W-:Y:S01]  /*6780*/  IMAD.MOV.U32 R46, RZ, RZ, 0x1 ;  /* 0x00000001ff2e7424 */ /* 0x000fe200078e00ff */
[----:B------:R-:W-:Y:S01]  /*6790*/  @!P4 LOP3.LUT P3, RZ, R84, 0xff, RZ, 0xc0, !PT ;  /* 0x000000ff54ffc812 */ /* 0x000fe2000786c0ff */
[C---:B------:R-:W-:Y:S01]  /*67a0*/  IMAD R39, R36.reuse, 0x80, R37 ;  /* 0x0000008024277824 */ /* 0x040fe200078e0225 */
[----:B-1----:R-:W-:Y:S01]  /*67b0*/  @!P4 SEL R0, RZ, 0xffffffff, P0 ;  /* 0xffffffffff00c807 */ /* 0x002fe20000000000 */
[----:B------:R-:W-:Y:S01]  /*67c0*/  IMAD R90, R97, -0x10, R95 ;  /* 0xfffffff0615a7824 */ /* 0x000fe200078e025f */
[----:B------:R-:W-:Y:S01]  /*67d0*/  LOP3.LUT R93, R93, 0x1, RZ, 0x3c, !PT ;  /* 0x000000015d5d7812 */ /* 0x000fe200078e3cff */
[----:B------:R-:W-:Y:S01]  /*67e0*/  IMAD.MOV.U32 R47, RZ, RZ, RZ ;  /* 0x000000ffff2f7224 */ /* 0x000fe200078e00ff */
[C---:B------:R-:W-:Y:S02]  /*67f0*/  @P2 SEL R0, R5.reuse, R0, !P3 ;  /* 0x0000000005002207 */ /* 0x040fe40005800000 */
[----:B------:R-:W-:Y:S02]  /*6800*/  CS2R R74, SRZ ;  /* 0x00000000004a7805 */ /* 0x000fe4000001ff00 */
[----:B------:R-:W-:Y:S02]  /*6810*/  LEA R100, R36, UR44, 0x3 ;  /* 0x0000002c24647c11 */ /* 0x000fe4000f8e18ff */
[----:B------:R-:W-:Y:S02]  /*6820*/  CS2R R72, SRZ ;  /* 0x0000000000487805 */ /* 0x000fe4000001ff00 */
[----:B------:R-:W-:Y:S02]  /*6830*/  @!P4 LOP3.LUT R0, R0, 0x1, RZ, 0xc0, !PT ;  /* 0x000000010000c812 */ /* 0x000fe400078ec0ff */
[----:B------:R-:W-:Y:S02]  /*6840*/  CS2R R66, SRZ ;  /* 0x0000000000427805 */ /* 0x000fe4000001ff00 */
[----:B------:R-:W-:Y:S02]  /*6850*/  SHF.L.U32 R3, R92, 0x1f, RZ ;  /* 0x0000001f5c037819 */ /* 0x000fe400000006ff */
[----:B------:R-:W-:Y:S02]  /*6860*/  CS2R R64, SRZ ;  /* 0x0000000000407805 */ /* 0x000fe4000001ff00 */
[----:B------:R-:W-:Y:S02]  /*6870*/  ISETP.NE.U32.OR P5, PT, R0, 0x1, P4 ;  /* 0x000000010000780c */ /* 0x000fe400027a5470 */
[----:B------:R-:W-:Y:S02]  /*6880*/  CS2R R58, SRZ ;  /* 0x00000000003a7805 */ /* 0x000fe4000001ff00 */
[----:B------:R-:W-:Y:S02]  /*6890*/  LOP3.LUT P4, R88, R84, 0xff, RZ, 0xc0, !PT ;  /* 0x000000ff54587812 */ /* 0x000fe4000788c0ff */
[----:B------:R-:W-:Y:S02]  /*68a0*/  CS2R R56, SRZ ;  /* 0x0000000000387805 */ /* 0x000fe4000001ff00 */
[----:B------:R-:W-:Y:S02]  /*68b0*/  SEL R0, RZ, 0xffffffff, P0 ;  /* 0xffffffffff007807 */ /* 0x000fe40000000000 */
[----:B------:R-:W-:Y:S02]  /*68c0*/  CS2R R50, SRZ ;  /* 0x0000000000327805 */ /* 0x000fe4000001ff00 */
[----:B------:R-:W-:Y:S02]  /*68d0*/  P2R R99, PR, RZ, 0x20 ;  /* 0x00000020ff637803 */ /* 0x000fe40000000000 */
[----:B------:R-:W-:Y:S02]  /*68e0*/  CS2R R48, SRZ ;  /* 0x0000000000307805 */ /* 0x000fe4000001ff00 */
[----:B------:R-:W-:Y:S04]  /*68f0*/  @P1 SEL R0, R5, R0, !P4 ;  /* 0x0000000005001207 */ /* 0x000fe80006000000 */
[----:B------:R-:W-:Y:S02]  /*6900*/  LOP3.LUT R0, R0, 0x1, RZ, 0xc0, !PT ;  /* 0x0000000100007812 */ /* 0x000fe400078ec0ff */
[----:B------:R-:W-:Y:S02]  /*6910*/  @P5 SHF.L.U32 R2, R93, 0x1f, RZ ;  /* 0x0000001f5d025819 */ /* 0x000fe400000006ff */
[----:B------:R-:W-:Y:S02]  /*6920*/  ISETP.NE.U32.AND P0, PT, R0, 0x1, PT ;  /* 0x000000010000780c */ /* 0x000fe40003f05070 */
[----:B------:R-:W1:Y:S02]  /*6930*/  @P5 SYNCS.PHASECHK.TRANS64.TRYWAIT P3, [UR44+0x80], R2 ;  /* 0x00008002ff0055a7 */ /* 0x000e64000806112c */
[----:B------:R-:W-:Y:S01]  /*6940*/  P2R R60, PR, RZ, 0x1 ;  /* 0x00000001ff3c7803 */ /* 0x000fe20000000000 */
[----:B------:R2:W3:Y:S01]  /*6950*/  SYNCS.PHASECHK.TRANS64.TRYWAIT P2, [R100+URZ+0xf0], R3 ;  /* 0x0000f003640075a7 */ /* 0x0004e200080411ff */
[----:B-1----:R-:W-:Y:S01]  /*6960*/  @P5 SEL R46, RZ, 0x1, !P3 ;  /* 0x00000001ff2e5807 */ /* 0x002fe20005800000 */
[----:B--2---:R-:W-:Y:S06]  /*6970*/  @!P5 BRA `(.L_x_113) ;  /* 0x000000000058d947 */ /* 0x004fec0003800000 */
[----:B------:R-:W-:Y:S01]  /*6980*/  IMAD.MOV.U32 R75, RZ, RZ, RZ ;  /* 0x000000ffff4b7224 */ /* 0x000fe200078e00ff */
[----:B------:R-:W-:Y:S01]  /*6990*/  ISETP.NE.AND P0, PT, R46, RZ, PT ;  /* 0x000000ff2e00720c */ /* 0x000fe20003f05270 */
[----:B------:R-:W-:Y:S01]  /*69a0*/  BSSY B0, `(.L_x_114) ;  /* 0x000000c000007945 */ /* 0x000fe20003800000 */
[----:B------:R-:W-:Y:S02]  /*69b0*/  CS2R R50, SRZ ;  /* 0x0000000000327805 */ /* 0x000fe4000001ff00 */
[----:B------:R-:W-:Y:S02]  /*69c0*/  CS2R R48, SRZ ;  /* 0x0000000000307805 */ /* 0x000fe4000001ff00 */
[----:B------:R-:W-:Y:S02]  /*69d0*/  CS2R R58, SRZ ;  /* 0x00000000003a7805 */ /* 0x000fe4000001ff00 */
[----:B------:R-:W-:Y:S02]  /*69e0*/  CS2R R56, SRZ ;  /* 0x0000000000387805 */ /* 0x000fe4000001ff00 */
[----:B------:R-:W-:Y:S02]  /*69f0*/  CS2R R66, SRZ ;  /* 0x0000000000427805 */ /* 0x000fe4000001ff00 */
[----:B------:R-:W-:Y:S02]  /*6a00*/  CS2R R64, SRZ ;  /* 0x0000000000407805 */ /* 0x000fe4000001ff00 */
[----:B------:R-:W-:Y:S01]  /*6a10*/  CS2R R72, SRZ ;  /* 0x0000000000487805 */ /* 0x000fe2000001ff00 */
[----:B------:R-:W-:Y:S06]  /*6a20*/  @P0 BRA `(.L_x_115) ;  /* 0x00000000000c0947 */ /* 0x000fec0003800000 */
[----:B------:R-:W-:Y:S04]  /*6a30*/  SHF.L.U32 R5, R93, 0x1f, RZ ;  /* 0x0000001f5d057819 */ /* 0x000fe800000006ff */
[----:B------:R-:W1:Y:S02]  /*6a40*/  SYNCS.PHASECHK.TRANS64.TRYWAIT P0, [UR44+0x80], R5 ;  /* 0x00008005ff0075a7 */ /* 0x000e64000800112c */
[----:B-1----:R-:W-:Y:S05]  /*6a50*/  @!P0 BRA `(.L_x_116) ;  /* 0x0000004000248947 */ /* 0x002fea0003800000 */
.L_x_115:
[----:B------:R-:W-:Y:S05]  /*6a60*/  BSYNC B0 ;  /* 0x0000000000007941 */ /* 0x000fea0003800000 */
.L_x_114:
[----:B------:R-:W-:Y:S01]  /*6a70*/  ISETP.NE.AND P0, PT, R60, RZ, PT ;  /* 0x000000ff3c00720c */ /* 0x000fe20003f05270 */
[----:B------:R-:W-:Y:S11]  /*6a80*/  HFMA2 R47, -RZ, RZ, 0, 5.9604644775390625e-08 ;  /* 0x00000001ff2f7431 */ /* 0x000ff600000001ff */
[----:B------:R-:W-:Y:S01]  /*6a90*/  @!UPT UIADD3 URZ, UPT, UPT, URZ, URZ, URZ ;  /* 0x000000fffffff290 */ /* 0x000fe2000fffe0ff */
[----:B------:R2:W1:Y:S04]  /*6aa0*/  @P0 LDS.128 R48, [R96] ;  /* 0x0000000060300984 */ /* 0x0004680000000c00 */
[----:B------:R2:W1:Y:S04]  /*6ab0*/  @P0 LDS.128 R56, [R95+0x10] ;  /* 0x000010005f380984 */ /* 0x0004680000000c00 */
[----:B------:R2:W1:Y:S04]  /*6ac0*/  @P0 LDS.128 R64, [R94+0x20] ;  /* 0x000020005e400984 */ /* 0x0004680000000c00 */
[----:B------:R2:W1:Y:S02]  /*6ad0*/  @P0 LDS.128 R72, [R90+0x30] ;  /* 0x000030005a480984 */ /* 0x0004640000000c00 */
.L_x_113:
[----:B------:R-:W-:Y:S05]  /*6ae0*/  BSYNC B1 ;  /* 0x0000000000017941 */ /* 0x000fea0003800000 */
.L_x_112:
[----:B-1----:R-:W-:Y:S04]  /*6af0*/  SHF.R.U32.HI R0, RZ, 0x15, R39 ;  /* 0x00000015ff007819 */ /* 0x002fe80000011627 */
[----:B------:R-:W-:Y:S01]  /*6b00*/  LOP3.LUT P0, RZ, R0, 0x3, R85, 0x48, !PT ;  /* 0x0000000300ff7812 */ /* 0x000fe20007804855 */
[----:B------:R-:W-:Y:S01]  /*6b10*/  @!UPT UIADD3 URZ, UPT, UPT, URZ, URZ, URZ ;  /* 0x000000fffffff290 */ /* 0x000fe2000fffe0ff */
[----:B---3--:R-:W-:Y:S11]  /*6b20*/  @P2 BRA `(.L_x_117) ;  /* 0x0000000000082947 */ /* 0x008ff60003800000 */
[----:B------:R-:W1:Y:S02]  /*6b30*/  SYNCS.PHASECHK.TRANS64.TRYWAIT P1, [R100+URZ+0xf0], R3 ;  /* 0x0000f003640075a7 */ /* 0x000e6400080211ff */
[----:B-1----:R-:W-:Y:S05]  /*6b40*/  @!P1 BRA `(.L_x_118) ;  /* 0x0000004000009947 */ /* 0x002fea0003800000 */
.L_x_117:
[----:B------:R-:W-:Y:S05]  /*6b50*/  @!P0 BRA `(.L_x_119) ;  /* 0x0000000000408947 */ /* 0x000fea0003800000 */
[----:B------:R-:W3:Y:S01]  /*6b60*/  LDCU.64 UR8, c[0x4][0x70] ;  /* 0x01000e00ff0877ac */ /* 0x000ee20008000a00 */
[----:B-1----:R-:W-:Y:S01]  /*6b70*/  MOV R3, 0x0 ;  /* 0x0000000000037802 */ /* 0x002fe20000000f00 */
[----:B------:R-:W-:Y:S02]  /*6b80*/  HFMA2 R12, -RZ, RZ, 0, 5.9604644775390625e-08 ;  /* 0x00000001ff0c7431 */ /* 0x000fe400000001ff */
[----:B------:R-:W-:Y:S02]  /*6b90*/  IMAD.MOV.U32 R8, RZ, RZ, 0x192 ;  /* 0x00000192ff087424 */ /* 0x000fe400078e00ff */
[----:B------:R-:W-:Y:S01]  /*6ba0*/  IMAD.MOV.U32 R13, RZ, RZ, RZ ;  /* 0x000000ffff0d7224 */ /* 0x000fe200078e00ff */
[----:B------:R-:W1:Y:S01]  /*6bb0*/  LDCU.64 UR6, c[0x4][0x78] ;  /* 0x01000f00ff0677ac */ /* 0x000e620008000a00 */
[----:B------:R-:W2:Y:S01]  /*6bc0*/  LDC.64 R2, c[0x4][R3] ;  /* 0x0100000003027b82 */ /* 0x000ea20000000a00 */
[----:B------:R-:W5:Y:S01]  /*6bd0*/  LDCU.64 UR4, c[0x4][0x10] ;  /* 0x01000200ff0477ac */ /* 0x000f620008000a00 */
[----:B---3--:R-:W-:Y:S01]  /*6be0*/  MOV R5, UR9 ;  /* 0x0000000900057c02 */ /* 0x008fe20008000f00 */
[----:B------:R-:W-:Y:S01]  /*6bf0*/  IMAD.U32 R4, RZ, RZ, UR8 ;  /* 0x00000008ff047e24 */ /* 0x000fe2000f8e00ff */
[----:B-1----:R-:W-:Y:S01]  /*6c00*/  MOV R7, UR7 ;  /* 0x0000000700077c02 */ /* 0x002fe20008000f00 */
[----:B------:R-:W-:Y:S01]  /*6c10*/  IMAD.U32 R6, RZ, RZ, UR6 ;  /* 0x00000006ff067e24 */ /* 0x000fe2000f8e00ff */
[----:B-----5:R-:W-:Y:S01]  /*6c20*/  MOV R11, UR5 ;  /* 0x00000005000b7c02 */ /* 0x020fe20008000f00 */
[----:B------:R-:W-:Y:S02]  /*6c30*/  IMAD.U32 R10, RZ, RZ, UR4 ;  /* 0x00000004ff0a7e24 */ /* 0x000fe4000f8e00ff */
[----:B------:R-:W-:Y:S07]  /*6c40*/  LEPC R20, `(.L_x_119) ;  /* 0x000000001014794e */ /* 0x000fee0000000000 */
[----:B--2-4-:R-:W-:Y:S05]  /*6c50*/  CALL.ABS.NOINC R2 ;  /* 0x0000000002007343 */ /* 0x014fea0003c00000 */
.L_x_119:
[C---:B------:R-:W-:Y:S01]  /*6c60*/  SHF.L.U32 R40, R48.reuse, 0x10, RZ ;  /* 0x0000001030287819 */ /* 0x040fe200000006ff */
[----:B------:R-:W-:Y:S05]  /*6c70*/  WARPSYNC.ALL ;  /* 0x0000000000007948 */ /* 0x000fea0003800000 */
[----:B------:R-:W-:Y:S01]  /*6c80*/  R2UR UR4, R39 ;  /* 0x00000000270472ca */ /* 0x000fe200000e0000 */
[----:B------:R-:W-:Y:S01]  /*6c90*/  BSSY.RECONVERGENT B0, `(.L_x_120) ;  /* 0x0000088000007945 */ /* 0x000fe20003800200 */
[----:B------:R-:W-:Y:S02]  /*6ca0*/  LOP3.LUT R43, R48, 0xffff0000, RZ, 0xc0, !PT ;  /* 0xffff0000302b7812 */ /* 0x000fe400078ec0ff */
[----:B------:R-:W-:Y:S02]  /*6cb0*/  SHF.L.U32 R42, R49, 0x10, RZ ;  /* 0x00000010312a7819 */ /* 0x000fe400000006ff */
[----:B------:R-:W-:Y:S02]  /*6cc0*/  SHF.L.U32 R45, R51, 0x10, RZ ;  /* 0x00000010332d7819 */ /* 0x000fe400000006ff */
[----:B------:R-:W-:Y:S02]  /*6cd0*/  LOP3.LUT R44, R75, 0xffff0000, RZ, 0xc0, !PT ;  /* 0xffff00004b2c7812 */ /* 0x000fe400078ec0ff */
[----:B------:R-:W-:Y:S03]  /*6ce0*/  ISETP.NE.AND P0, PT, R98, RZ, PT ;  /* 0x000000ff6200720c */ /* 0x000fe60003f05270 */
[----:B------:R-:W4:Y:S02]  /*6cf0*/  LDTM.x32 R4, tmem[UR4] ;  /* 0x00000004000479ee */ /* 0x000f2400082c0000 */
[C---:B----4-:R-:W-:Y:S01]  /*6d00*/  FMUL R0, R38.reuse, R4 ;  /* 0x0000000426007220 */ /* 0x050fe20000400000 */
[C---:B------:R-:W-:Y:S01]  /*6d10*/  FMUL R2, R38.reuse, R5 ;  /* 0x0000000526027220 */ /* 0x040fe20000400000 */
[C---:B-1----:R-:W-:Y:S01]  /*6d20*/  FMUL R3, R38.reuse, R6 ;  /* 0x0000000626037220 */ /* 0x042fe20000400000 */
[----:B------:R-:W-:Y:S01]  /*6d30*/  FMUL R7, R38, R7 ;  /* 0x0000000726077220 */ /* 0x000fe20000400000 */
[----:B------:R-:W-:Y:S01]  /*6d40*/  FFMA R0, R41, R40, R0 ;  /* 0x0000002829007223 */ /* 0x000fe20000000000 */
[----:B------:R-:W-:Y:S01]  /*6d50*/  LOP3.LUT R40, R49, 0xffff0000, RZ, 0xc0, !PT ;  /* 0xffff000031287812 */ /* 0x000fe200078ec0ff */
[C---:B------:R-:W-:Y:S01]  /*6d60*/  FFMA R2, R41.reuse, R43, R2 ;  /* 0x0000002b29027223 */ /* 0x040fe20000000002 */
[C---:B------:R-:W-:Y:S01]  /*6d70*/  SHF.L.U32 R43, R50.reuse, 0x10, RZ ;  /* 0x00000010322b7819 */ /* 0x040fe200000006ff */
[C---:B------:R-:W-:Y:S01]  /*6d80*/  FFMA R3, R41.reuse, R42, R3 ;  /* 0x0000002a29037223 */ /* 0x040fe20000000003 */
[----:B------:R-:W-:Y:S01]  /*6d90*/  LOP3.LUT R42, R50, 0xffff0000, RZ, 0xc0, !PT ;  /* 0xffff0000322a7812 */ /* 0x000fe200078ec0ff */
[----:B------:R-:W-:Y:S01]  /*6da0*/  FMUL R4, R38, R8 ;  /* 0x0000000826047220 */ /* 0x000fe20000400000 */
[----:B------:R-:W-:Y:S01]  /*6db0*/  F2FP.BF16.F32.PACK_AB R52, R2, R0 ;  /* 0x000000000234723e */ /* 0x000fe200000010ff */
[----:B------:R-:W-:Y:S01]  /*6dc0*/  FFMA R7, R41, R40, R7 ;  /* 0x0000002829077223 */ /* 0x000fe20000000007 */
[----:B------:R-:W-:Y:S01]  /*6dd0*/  LOP3.LUT R40, R51, 0xffff0000, RZ, 0xc0, !PT ;  /* 0xffff000033287812 */ /* 0x000fe200078ec0ff */
[C---:B------:R-:W-:Y:S01]  /*6de0*/  FMUL R5, R38.reuse, R9 ;  /* 0x0000000926057220 */ /* 0x040fe20000400000 */
[C---:B------:R-:W-:Y:S01]  /*6df0*/  FMUL R6, R38.reuse, R10 ;  /* 0x0000000a26067220 */ /* 0x040fe20000400000 */
[----:B------:R-:W-:Y:S01]  /*6e00*/  FMUL R11, R38, R11 ;  /* 0x0000000b260b7220 */ /* 0x000fe20000400000 */
[----:B------:R-:W-:Y:S01]  /*6e10*/  F2FP.BF16.F32.PACK_AB R53, R7, R3 ;  /* 0x000000030735723e */ /* 0x000fe200000010ff */
[C---:B------:R-:W-:Y:S01]  /*6e20*/  FFMA R4, R41.reuse, R43, R4 ;  /* 0x0000002b29047223 */ /* 0x040fe20000000004 */
[C---:B------:R-:W-:Y:S01]  /*6e30*/  SHF.L.U32 R43, R56.reuse, 0x10, RZ ;  /* 0x00000010382b7819 */ /* 0x040fe200000006ff */
[----:B------:R-:W-:Y:S01]  /*6e40*/  FFMA R5, R41, R42, R5 ;  /* 0x0000002a29057223 */ /* 0x000fe20000000005 */
[----:B------:R-:W-:Y:S01]  /*6e50*/  LOP3.LUT R42, R57, 0xffff0000, RZ, 0xc0, !PT ;  /* 0xffff0000392a7812 */ /* 0x000fe200078ec0ff */
[----:B------:R-:W-:Y:S01]  /*6e60*/  FFMA R6, R41, R45, R6 ;  /* 0x0000002d29067223 */ /* 0x000fe20000000006 */
[----:B------:R-:W-:Y:S01]  /*6e70*/  SHF.L.U32 R45, R57, 0x10, RZ ;  /* 0x00000010392d7819 */ /* 0x000fe200000006ff */
[----:B------:R-:W-:Y:S01]  /*6e80*/  FFMA R11, R41, R40, R11 ;  /* 0x00000028290b7223 */ /* 0x000fe2000000000b */
[----:B------:R-:W-:Y:S01]  /*6e90*/  LOP3.LUT R40, R56, 0xffff0000, RZ, 0xc0, !PT ;  /* 0xffff000038287812 */ /* 0x000fe200078ec0ff */
[C---:B------:R-:W-:Y:S01]  /*6ea0*/  FMUL R8, R38.reuse, R12 ;  /* 0x0000000c26087220 */ /* 0x040fe20000400000 */
[----:B------:R-:W-:Y:S01]  /*6eb0*/  F2FP.BF16.F32.PACK_AB R54, R5, R4 ;  /* 0x000000040536723e */ /* 0x000fe200000010ff */
[C---:B------:R-:W-:Y:S01]  /*6ec0*/  FMUL R9, R38.reuse, R13 ;  /* 0x0000000d26097220 */ /* 0x040fe20000400000 */
[----:B------:R-:W-:Y:S01]  /*6ed0*/  F2FP.BF16.F32.PACK_AB R55, R11, R6 ;  /* 0x000000060b37723e */ /* 0x000fe200000010ff */
[C---:B------:R-:W-:Y:S01]  /*6ee0*/  FMUL R10, R38.reuse, R14 ;  /* 0x0000000e260a7220 */ /* 0x040fe20000400000 */
[----:B------:R-:W-:Y:S01]  /*6ef0*/  FMUL R15, R38, R15 ;  /* 0x0000000f260f7220 */ /* 0x000fe20000400000 */
[----:B------:R-:W-:Y:S01]  /*6f00*/  FFMA R8, R41, R43, R8 ;  /* 0x0000002b29087223 */ /* 0x000fe20000000008 */
[----:B------:R-:W-:Y:S01]  /*6f10*/  SHF.L.U32 R43, R59, 0x10, RZ ;  /* 0x000000103b2b7819 */ /* 0x000fe200000006ff */
[C---:B------:R-:W-:Y:S01]  /*6f20*/  FFMA R9, R41.reuse, R40, R9 ;  /* 0x0000002829097223 */ /* 0x040fe20000000009 */
[C---:B------:R-:W-:Y:S01]  /*6f30*/  SHF.L.U32 R40, R58.reuse, 0x10, RZ ;  /* 0x000000103a287819 */ /* 0x040fe200000006ff */
        /* <DEDUP_REMOVED lines=8> */
[----:B------:R-:W-:Y:S01]  /*6fc0*/  FMUL R14, R38, R18 ;  /* 0x00000012260e7220 */ /* 0x000fe20000400000 */
[----:B------:R-:W-:Y:S01]  /*6fd0*/  FFMA R12, R41, R40, R12 ;  /* 0x00000028290c7223 */ /* 0x000fe2000000000c */
[----:B------:R-:W-:Y:S01]  /*6fe0*/  LOP3.LUT R40, R59, 0xffff0000, RZ, 0xc0, !PT ;  /* 0xffff00003b287812 */ /* 0x000fe200078ec0ff */
[C---:B------:R-:W-:Y:S01]  /*6ff0*/  FFMA R13, R41.reuse, R42, R13 ;  /* 0x0000002a290d7223 */ /* 0x040fe2000000000d */
[----:B------:R-:W-:Y:S01]  /*7000*/  LOP3.LUT R42, R64, 0xffff0000, RZ, 0xc0, !PT ;  /* 0xffff0000402a7812 */ /* 0x000fe200078ec0ff */
[----:B------:R-:W-:Y:S01]  /*7010*/  FMUL R19, R38, R19 ;  /* 0x0000001326137220 */ /* 0x000fe20000400000 */
[----:B------:R-:W-:Y:S01]  /*7020*/  FFMA R14, R41, R43, R14 ;  /* 0x0000002b290e7223 */ /* 0x000fe2000000000e */
[----:B------:R-:W-:Y:S01]  /*7030*/  SHF.L.U32 R43, R64, 0x10, RZ ;  /* 0x00000010402b7819 */ /* 0x000fe200000006ff */
[----:B------:R1:W-:Y:S01]  /*7040*/  STS.128 [R96], R52 ;  /* 0x0000003460007388 */ /* 0x0003e20000000c00 */
[----:B------:R-:W-:Y:S01]  /*7050*/  F2FP.BF16.F32.PACK_AB R70, R13, R12 ;  /* 0x0000000c0d46723e */ /* 0x000fe200000010ff */
[C---:B------:R-:W-:Y:S01]  /*7060*/  FMUL R16, R38.reuse, R20 ;  /* 0x0000001426107220 */ /* 0x040fe20000400000 */
        /* <DEDUP_REMOVED lines=8> */
[C---:B------:R-:W-:Y:S01]  /*70f0*/  FFMA R17, R41.reuse, R42, R17 ;  /* 0x0000002a29117223 */ /* 0x040fe20000000011 */
[----:B------:R-:W-:Y:S01]  /*7100*/  FFMA R18, R41, R45, R18 ;  /* 0x0000002d29127223 */ /* 0x000fe20000000012 */
[----:B------:R1:W-:Y:S01]  /*7110*/  STS.128 [R95+0x10], R68 ;  /* 0x000010445f007388 */ /* 0x0003e20000000c00 */
[----:B------:R-:W-:Y:S01]  /*7120*/  SHF.L.U32 R45, R67, 0x10, RZ ;  /* 0x00000010432d7819 */ /* 0x000fe200000006ff */
[----:B------:R-:W-:Y:S01]  /*7130*/  FFMA R23, R41, R40, R23 ;  /* 0x0000002829177223 */ /* 0x000fe20000000017 */
[----:B------:R-:W-:Y:S01]  /*7140*/  LOP3.LUT R40, R66, 0xffff0000, RZ, 0xc0, !PT ;  /* 0xffff000042287812 */ /* 0x000fe200078ec0ff */
[C---:B------:R-:W-:Y:S01]  /*7150*/  FMUL R20, R38.reuse, R24 ;  /* 0x0000001826147220 */ /* 0x040fe20000400000 */
[----:B------:R-:W-:Y:S01]  /*7160*/  LOP3.LUT R42, R67, 0xffff0000, RZ, 0xc0, !PT ;  /* 0xffff0000432a7812 */ /* 0x000fe200078ec0ff */
[C---:B------:R-:W-:Y:S01]  /*7170*/  FMUL R21, R38.reuse, R25 ;  /* 0x0000001926157220 */ /* 0x040fe20000400000 */
[----:B------:R-:W-:Y:S01]  /*7180*/  F2FP.BF16.F32.PACK_AB R104, R17, R16 ;  /* 0x000000101168723e */ /* 0x000fe200000010ff */
[C---:B------:R-:W-:Y:S01]  /*7190*/  FMUL R22, R38.reuse, R26 ;  /* 0x0000001a26167220 */ /* 0x040fe20000400000 */
[----:B------:R-:W-:Y:S01]  /*71a0*/  FMUL R27, R38, R27 ;  /* 0x0000001b261b7220 */ /* 0x000fe20000400000 */
[C---:B------:R-:W-:Y:S01]  /*71b0*/  FFMA R20, R41.reuse, R43, R20 ;  /* 0x0000002b29147223 */ /* 0x040fe20000000014 */
[C---:B------:R-:W-:Y:S01]  /*71c0*/  FFMA R21, R41.reuse, R40, R21 ;  /* 0x0000002829157223 */ /* 0x040fe20000000015 */
[C---:B------:R-:W-:Y:S01]  /*71d0*/  FFMA R22, R41.reuse, R45, R22 ;  /* 0x0000002d29167223 */ /* 0x040fe20000000016 */
[----:B------:R-:W-:Y:S01]  /*71e0*/  FFMA R27, R41, R42, R27 ;  /* 0x0000002a291b7223 */ /* 0x000fe2000000001b */
[----:B------:R-:W-:Y:S01]  /*71f0*/  SHF.L.U32 R40, R72, 0x10, RZ ;  /* 0x0000001048287819 */ /* 0x000fe200000006ff */
[----:B------:R-:W-:Y:S01]  /*7200*/  FMUL R24, R38, R28 ;  /* 0x0000001c26187220 */ /* 0x000fe20000400000 */
[----:B------:R-:W-:Y:S01]  /*7210*/  LOP3.LUT R42, R72, 0xffff0000, RZ, 0xc0, !PT ;  /* 0xffff0000482a7812 */ /* 0x000fe200078ec0ff */
[C---:B------:R-:W-:Y:S01]  /*7220*/  FMUL R25, R38.reuse, R29 ;  /* 0x0000001d26197220 */ /* 0x040fe20000400000 */
[----:B------:R-:W-:Y:S01]  /*7230*/  SHF.L.U32 R43, R73, 0x10, RZ ;  /* 0x00000010492b7819 */ /* 0x000fe200000006ff */
[C---:B------:R-:W-:Y:S01]  /*7240*/  FMUL R26, R38.reuse, R30 ;  /* 0x0000001e261a7220 */ /* 0x040fe20000400000 */
[C---:B------:R-:W-:Y:S01]  /*7250*/  FFMA R24, R41.reuse, R40, R24 ;  /* 0x0000002829187223 */ /* 0x040fe20000000018 */
[----:B------:R-:W-:Y:S01]  /*7260*/  FFMA R25, R41, R42, R25 ;  /* 0x0000002a29197223 */ /* 0x000fe20000000019 */
[----:B------:R-:W-:Y:S01]  /*7270*/  LOP3.LUT R40, R73, 0xffff0000, RZ, 0xc0, !PT ;  /* 0xffff000049287812 */ /* 0x000fe200078ec0ff */
[----:B------:R-:W-:Y:S01]  /*7280*/  FFMA R26, R41, R43, R26 ;  /* 0x0000002b291a7223 */ /* 0x000fe2000000001a */
[----:B------:R-:W-:Y:S01]  /*7290*/  FMUL R31, R38, R31 ;  /* 0x0000001f261f7220 */ /* 0x000fe20000400000 */
[----:B------:R-:W-:Y:S01]  /*72a0*/  SHF.L.U32 R43, R74, 0x10, RZ ;  /* 0x000000104a2b7819 */ /* 0x000fe200000006ff */
[----:B------:R-:W-:Y:S01]  /*72b0*/  FMUL R28, R38, R32 ;  /* 0x00000020261c7220 */ /* 0x000fe20000400000 */
[----:B------:R-:W-:Y:S01]  /*72c0*/  LOP3.LUT R42, R74, 0xffff0000, RZ, 0xc0, !PT ;  /* 0xffff00004a2a7812 */ /* 0x000fe200078ec0ff */
[C---:B------:R-:W-:Y:S01]  /*72d0*/  FMUL R29, R38.reuse, R33 ;  /* 0x00000021261d7220 */ /* 0x040fe20000400000 */
[----:B------:R-:W-:Y:S01]  /*72e0*/  SHF.L.U32 R45, R75, 0x10, RZ ;  /* 0x000000104b2d7819 */ /* 0x000fe200000006ff */
[C---:B------:R-:W-:Y:S01]  /*72f0*/  FMUL R30, R38.reuse, R34 ;  /* 0x00000022261e7220 */ /* 0x040fe20000400000 */
[----:B------:R-:W-:Y:S01]  /*7300*/  FFMA R31, R41, R40, R31 ;  /* 0x00000028291f7223 */ /* 0x000fe2000000001f */
[----:B------:R-:W-:Y:S01]  /*7310*/  FMUL R35, R38, R35 ;  /* 0x0000002326237220 */ /* 0x000fe20000400000 */
[----:B------:R-:W-:Y:S01]  /*7320*/  F2FP.BF16.F32.PACK_AB R105, R23, R18 ;  /* 0x000000121769723e */ /* 0x000fe200000010ff */
[----:B------:R-:W-:Y:S01]  /*7330*/  FFMA R28, R41, R43, R28 ;  /* 0x0000002b291c7223 */ /* 0x000fe2000000001c */
[----:B------:R-:W-:Y:S01]  /*7340*/  F2FP.BF16.F32.PACK_AB R106, R21, R20 ;  /* 0x00000014156a723e */ /* 0x000fe200000010ff */
[----:B------:R-:W-:Y:S01]  /*7350*/  FFMA R29, R41, R42, R29 ;  /* 0x0000002a291d7223 */ /* 0x000fe2000000001d */
[----:B------:R-:W-:Y:S01]  /*7360*/  F2FP.BF16.F32.PACK_AB R107, R27, R22 ;  /* 0x000000161b6b723e */ /* 0x000fe200000010ff */
[C---:B------:R-:W-:Y:S01]  /*7370*/  FFMA R30, R41.reuse, R45, R30 ;  /* 0x0000002d291e7223 */ /* 0x040fe2000000001e */
[----:B------:R-:W-:Y:S01]  /*7380*/  FFMA R35, R41, R44, R35 ;  /* 0x0000002c29237223 */ /* 0x000fe20000000023 */
[----:B------:R-:W-:Y:S02]  /*7390*/  F2FP.BF16.F32.PACK_AB R108, R25, R24 ;  /* 0x00000018196c723e */ /* 0x000fe400000010ff */
[----:B------:R1:W-:Y:S01]  /*73a0*/  STS.128 [R94+0x20], R104 ;  /* 0x000020685e007388 */ /* 0x0003e20000000c00 */
[----:B------:R-:W-:Y:S02]  /*73b0*/  F2FP.BF16.F32.PACK_AB R109, R31, R26 ;  /* 0x0000001a1f6d723e */ /* 0x000fe400000010ff */
[----:B------:R-:W-:Y:S02]  /*73c0*/  F2FP.BF16.F32.PACK_AB R110, R29, R28 ;  /* 0x0000001c1d6e723e */ /* 0x000fe400000010ff */
[----:B------:R-:W-:Y:S05]  /*73d0*/  F2FP.BF16.F32.PACK_AB R111, R35, R30 ;  /* 0x0000001e236f723e */ /* 0x000fea00000010ff */
[----:B------:R1:W-:Y:S01]  /*73e0*/  STS.128 [R90+0x30], R108 ;  /* 0x0000306c5a007388 */ /* 0x0003e20000000c00 */
[----:B------:R-:W-:Y:S01]  /*73f0*/  @!PT LDS RZ, [RZ] ;  /* 0x00000000fffff984 */ /* 0x000fe20000000800 */
[----:B------:R-:W-:Y:S01]  /*7400*/  @!PT LDS RZ, [RZ] ;  /* 0x00000000fffff984 */ /* 0x000fe20000000800 */
[----:B------:R-:W-:Y:S01]  /*7410*/  @!PT LDS RZ, [RZ] ;  /* 0x00000000fffff984 */ /* 0x000fe20000000800 */
[----:B------:R-:W-:Y:S01]  /*7420*/  @!PT LDS RZ, [RZ] ;  /* 0x00000000fffff984 */ /* 0x000fe20000000800 */
[----:B------:R3:W-:Y:S07]  /*7430*/  MEMBAR.ALL.CTA ;  /* 0x0000000000007992 */ /* 0x0007ee0000008000 */
[----:B---3--:R-:W3:Y:S02]  /*7440*/  FENCE.VIEW.ASYNC.S ;  /* 0x00000000000073c6 */ /* 0x008ee40000000000 */
[----:B---3--:R-:W-:Y:S06]  /*7450*/  BAR.SYNC.DEFER_BLOCKING 0x1, 0x80 ;  /* 0x0042000000007b1d */ /* 0x008fec0000010000 */
[----:B------:R-:W-:Y:S05]  /*7460*/  @P0 BRA `(.L_x_121) ;  /* 0x0000000000280947 */ /* 0x000fea0003800000 */
[----:B------:R-:W3:Y:S01]  /*7470*/  LDCU.64 UR6, c[0x0][0x348] ;  /* 0x00006900ff0677ac */ /* 0x000ee20008000a00 */
[----:B------:R-:W-:Y:S01]  /*7480*/  UIADD3 UR4, UPT, UPT, UR44, 0x200, URZ ;  /* 0x000002002c047890 */ /* 0x000fe2000fffe0ff */
[----:B------:R-:W-:Y:S05]  /*7490*/  UMOV UR51, UR36 ;  /* 0x0000002400337c82 */ /* 0x000fea0008000000 */
[----:B------:R-:W-:Y:S04]  /*74a0*/  MOV R87, UR4 ;  /* 0x0000000400577c02 */ /* 0x000fe80008000f00 */
[----:B------:R-:W-:Y:S01]  /*74b0*/  R2UR UR48, R87 ;  /* 0x00000000573072ca */ /* 0x000fe200000e0000 */
[----:B---3--:R-:W-:Y:S04]  /*74c0*/  UIADD3 UR4, UP0, UPT, UR6, 0x680, URZ ;  /* 0x0000068006047890 */ /* 0x008fe8000ff1e0ff */
[----:B------:R-:W-:Y:S09]  /*74d0*/  UIADD3.X UR5, UPT, UPT, URZ, UR7, URZ, UP0, !UPT ;  /* 0x00000007ff057290 */ /* 0x000ff200087fe4ff */
[----:B------:R3:W-:Y:S01]  /*74e0*/  UTMASTG.3D [UR48], [UR4] ;  /* 0x00000030040073b5 */ /* 0x0007e20008010000 */
[----:B------:R0:W-:Y:S01]  /*74f0*/  UTMACMDFLUSH ;  /* 0x00000000000079b7 */ /* 0x0001e20000000000 */
[----:B---3--:R-:W-:Y:S04]  /*7500*/  DEPBAR.LE SB0, 0x1 ;  /* 0x000080400000791a */ /* 0x008fe80000000000 */
.L_x_121:
[----:B------:R-:W-:Y:S05]  /*7510*/  BSYNC.RECONVERGENT B0 ;  /* 0x0000000000007941 */ /* 0x000fea0003800200 */
.L_x_120:
[----:B------:R-:W-:Y:S01]  /*7520*/  BAR.SYNC.DEFER_BLOCKING 0x1, 0x80 ;  /* 0x0042000000007b1d */ /* 0x000fe20000010000 */
[----:B------:R-:W-:Y:S01]  /*7530*/  ISETP.NE.AND P1, PT, R99, RZ, PT ;  /* 0x000000ff6300720c */ /* 0x000fe20003f25270 */
[----:B------:R-:W-:Y:S01]  /*7540*/  UISETP.NE.AND UP0, UPT, UR47, URZ, UPT ;  /* 0x000000ff2f00728c */ /* 0x000fe2000bf05270 */
[----:B------:R-:W-:Y:S11]  /*7550*/  LEA R3, R47, UR44, 0x3 ;  /* 0x0000002c2f037c11 */ /* 0x000ff6000f8e18ff */
[----:B------:R-:W-:Y:S01]  /*7560*/  @P1 SHF.L.U32 R4, R93, 0x1f, RZ ;  /* 0x0000001f5d041819 */ /* 0x000fe200000006ff */
[----:B------:R-:W-:Y:S06]  /*7570*/  BRA.U !UP0, `(.L_x_122) ;  /* 0x0000000108247547 */ /* 0x000fec000b800000 */
[----:B------:R-:W3:Y:S01]  /*7580*/  S2R R0, SR_CgaCtaId ;  /* 0x0000000000007919 */ /* 0x000ee20000008800 */
[----:B------:R-:W-:Y:S01]  /*7590*/  IMAD.U32 R2, RZ, RZ, UR46 ;  /* 0x0000002eff027e24 */ /* 0x000fe2000f8e00ff */
[----:B------:R-:W-:Y:S04]  /*75a0*/  UIADD3 UR4, UPT, UPT, UR46, 0x1, URZ ;  /* 0x000000012e047890 */ /* 0x000fe8000fffe0ff */
[----:B------:R-:W-:Y:S01]  /*75b0*/  @P1 LEA R2, R2, UR44, 0x3 ;  /* 0x0000002c02021c11 */ /* 0x000fe2000f8e18ff */
[----:B------:R-:W-:Y:S04]  /*75c0*/  UISETP.NE.AND UP0, UPT, UR4, 0x4, UPT ;  /* 0x000000040400788c */ /* 0x000fe8000bf05270 */
[----:B------:R-:W-:Y:S01]  /*75d0*/  @P1 VIADD R5, R2, 0xa0 ;  /* 0x000000a002051836 */ /* 0x000fe20000000000 */
[----:B------:R-:W-:Y:S04]  /*75e0*/  USEL UR46, UR4, URZ, UP0 ;  /* 0x000000ff042e7287 */ /* 0x000fe80008000000 */
[----:B---3--:R-:W-:Y:S04]  /*75f0*/  @P1 PRMT R0, R0, 0x654, R5 ;  /* 0x0000065400001816 */ /* 0x008fe80000000005 */
[----:B------:R3:W-:Y:S04]  /*7600*/  @P1 SYNCS.ARRIVE.TRANS64.RED.A1T0 RZ, [R0+URZ], RZ ;  /* 0x000000ff00ff19a7 */ /* 0x0007e800081004ff */
.L_x_122:
[----:B------:R-:W4:Y:S01]  /*7610*/  @P1 SYNCS.PHASECHK.TRANS64.TRYWAIT P0, [R3+URZ+0x80], R4 ;  /* 0x00008004030015a7 */ /* 0x000f2200080011ff */
[----:B------:R-:W-:Y:S01]  /*7620*/  BSSY B1, `(.L_x_123) ;  /* 0x0000016000017945 */ /* 0x000fe20003800000 */
[----:B----4-:R-:W-:Y:S03]  /*7630*/  @P1 SEL R46, RZ, 0x1, !P0 ;  /* 0x00000001ff2e1807 */ /* 0x010fe60004000000 */
[----:B------:R-:W-:Y:S05]  /*7640*/  @!P1 BRA `(.L_x_124) ;  /* 0x00000000004c9947 */ /* 0x000fea0003800000 */
[----:B------:R-:W-:Y:S01]  /*7650*/  ISETP.NE.AND P0, PT, R46, RZ, PT ;  /* 0x000000ff2e00720c */ /* 0x000fe20003f05270 */
[----:B------:R-:W-:Y:S01]  /*7660*/  BSSY B0, `(.L_x_125) ;  /* 0x000000b000007945 */ /* 0x000fe20003800000 */
[----:B------:R-:W-:Y:S11]  /*7670*/  ISETP.NE.AND P1, PT, R60, RZ, PT ;  /* 0x000000ff3c00720c */ /* 0x000ff60003f25270 */
[----:B------:R-:W-:Y:S02]  /*7680*/  @!UPT UIADD3 URZ, UPT, UPT, URZ, URZ, URZ ;  /* 0x000000fffffff290 */ /* 0x000fe4000fffe0ff */
[C---:B------:R-:W-:Y:S01]  /*7690*/  @P1 IMAD R6, R47.reuse, 0x2000, R96 ;  /* 0x000020002f061824 */ /* 0x040fe200078e0260 */
[C---:B------:R-:W-:Y:S01]  /*76a0*/  @P1 LEA R4, R47.reuse, R94, 0xd ;  /* 0x0000005e2f041211 */ /* 0x040fe200078e68ff */
[C---:B------:R-:W-:Y:S02]  /*76b0*/  @P1 IMAD R5, R47.reuse, 0x2000, R95 ;  /* 0x000020002f051824 */ /* 0x040fe400078e025f */
[----:B------:R-:W-:Y:S01]  /*76c0*/  @P1 IMAD R2, R47, 0x2000, R90 ;  /* 0x000020002f021824 */ /* 0x000fe200078e025a */
[----:B------:R-:W-:Y:S06]  /*76d0*/  @P0 BRA `(.L_x_126) ;  /* 0x00000000000c0947 */ /* 0x000fec0003800000 */
[----:B---3--:R-:W-:Y:S04]  /*76e0*/  SHF.L.U32 R0, R93, 0x1f, RZ ;  /* 0x0000001f5d007819 */ /* 0x008fe800000006ff */
[----:B------:R-:W3:Y:S02]  /*76f0*/  SYNCS.PHASECHK.TRANS64.TRYWAIT P0, [R3+URZ+0x80], R0 ;  /* 0x00008000030075a7 */ /* 0x000ee400080011ff */
[----:B---3--:R-:W-:Y:S05]  /*7700*/  @!P0 BRA `(.L_x_127) ;  /* 0x0000003400248947 */ /* 0x008fea0003800000 */
.L_x_126:
[----:B------:R-:W-:Y:S05]  /*7710*/  BSYNC B0 ;  /* 0x0000000000007941 */ /* 0x000fea0003800000 */
.L_x_125:
[----:B------:R-:W-:Y:S02]  /*7720*/  ISETP.NE.AND P0, PT, R60, RZ, PT ;  /* 0x000000ff3c00720c */ /* 0x000fe40003f05270 */
[----:B------:R-:W-:Y:S11]  /*7730*/  IADD3 R47, PT, PT, R47, 0x1, RZ ;  /* 0x000000012f2f7810 */ /* 0x000ff60007ffe0ff */
[----:B------:R4:W1:Y:S04]  /*7740*/  @P0 LDS.128 R48, [R6] ;  /* 0x0000000006300984 */ /* 0x0008680000000c00 */
[----:B------:R4:W1:Y:S04]  /*7750*/  @P0 LDS.128 R56, [R5+0x10] ;  /* 0x0000100005380984 */ /* 0x0008680000000c00 */
[----:B------:R4:W1:Y:S04]  /*7760*/  @P0 LDS.128 R64, [R4+0x20] ;  /* 0x0000200004400984 */ /* 0x0008680000000c00 */
[----:B------:R4:W1:Y:S02]  /*7770*/  @P0 LDS.128 R72, [R2+0x30] ;  /* 0x0000300002480984 */ /* 0x0008640000000c00 */
.L_x_124:
[----:B------:R-:W-:Y:S05]  /*7780*/  BSYNC B1 ;  /* 0x0000000000017941 */ /* 0x000fea0003800000 */
.L_x_123:
[----:B---3--:R-:W-:Y:S05]  /*7790*/  VIADD R0, R39, 0x20 ;  /* 0x0000002027007836 */ /* 0x008fea0000000000 */
[----:B------:R-:W-:Y:S04]  /*77a0*/  SHF.R.U32.HI R0, RZ, 0x15, R0 ;  /* 0x00000015ff007819 */ /* 0x000fe80000011600 */
[----:B------:R-:W-:Y:S11]  /*77b0*/  LOP3.LUT P0, RZ, R0, 0x3, R85, 0x48, !PT ;  /* 0x0000000300ff7812 */ /* 0x000ff60007804855 */
[----:B------:R-:W-:Y:S02]  /*77c0*/  @!UPT UIADD3 URZ, UPT, UPT, URZ, URZ, URZ ;  /* 0x000000fffffff290 */ /* 0x000fe4000fffe0ff */
[----:B------:R-:W-:Y:S05]  /*77d0*/  @!P0 BRA `(.L_x_128) ;  /* 0x0000000000408947 */ /* 0x000fea0003800000 */
[----:B------:R-:W3:Y:S01]  /*77e0*/  LDCU.64 UR8, c[0x4][0x70] ;  /* 0x01000e00ff0877ac */ /* 0x000ee20008000a00 */
[----:B------:R-:W-:Y:S01]  /*77f0*/  MOV R3, 0x0 ;  /* 0x0000000000037802 */ /* 0x000fe20000000f00 */
[----:B------:R-:W-:Y:S02]  /*7800*/  HFMA2 R12, -RZ, RZ, 0, 5.9604644775390625e-08 ;  /* 0x00000001ff0c7431 */ /* 0x000fe400000001ff */
[----:B------:R-:W-:Y:S02]  /*7810*/  IMAD.MOV.U32 R8, RZ, RZ, 0x192 ;  /* 0x00000192ff087424 */ /* 0x000fe400078e00ff */
[----:B------:R-:W-:Y:S01]  /*7820*/  IMAD.MOV.U32 R13, RZ, RZ, RZ ;  /* 0x000000ffff0d7224 */ /* 0x000fe200078e00ff */
[----:B------:R-:W5:Y:S01]  /*7830*/  LDCU.64 UR6, c[0x4][0x78] ;  /* 0x01000f00ff0677ac */ /* 0x000f620008000a00 */
[----:B----4-:R-:W4:Y:S01]  /*7840*/  LDC.64 R2, c[0x4][R3] ;  /* 0x0100000003027b82 */ /* 0x010f220000000a00 */
[----:B------:R-:W2:Y:S01]  /*7850*/  LDCU.64 UR4, c[0x4][0x10] ;  /* 0x01000200ff0477ac */ /* 0x000ea20008000a00 */
[----:B---3--:R-:W-:Y:S01]  /*7860*/  MOV R5, UR9 ;  /* 0x0000000900057c02 */ /* 0x008fe20008000f00 */
[----:B------:R-:W-:Y:S01]  /*7870*/  IMAD.U32 R4, RZ, RZ, UR8 ;  /* 0x00000008ff047e24 */ /* 0x000fe2000f8e00ff */
[----:B-----5:R-:W-:Y:S01]  /*7880*/  MOV R7, UR7 ;  /* 0x0000000700077c02 */ /* 0x020fe20008000f00 */
[----:B------:R-:W-:Y:S01]  /*7890*/  IMAD.U32 R6, RZ, RZ, UR6 ;  /* 0x00000006ff067e24 */ /* 0x000fe2000f8e00ff */
[----:B--2---:R-:W-:Y:S01]  /*78a0*/  MOV R11, UR5 ;  /* 0x00000005000b7c02 */ /* 0x004fe20008000f00 */
[----:B------:R-:W-:Y:S02]  /*78b0*/  IMAD.U32 R10, RZ, RZ, UR4 ;  /* 0x00000004ff0a7e24 */ /* 0x000fe4000f8e00ff */
[----:B------:R-:W-:Y:S07]  /*78c0*/  LEPC R20, `(.L_x_128) ;  /* 0x000000001014794e */ /* 0x000fee0000000000 */
[----:B-1--4-:R-:W-:Y:S05]  /*78d0*/  CALL.ABS.NOINC R2 ;  /* 0x0000000002007343 */ /* 0x012fea0003c00000 */
.L_x_128:
[C---:B-1----:R-:W-:Y:S01]  /*78e0*/  SHF.L.U32 R40, R48.reuse, 0x10, RZ ;  /* 0x0000001030287819 */ /* 0x042fe200000006ff */
[----:B------:R-:W-:Y:S05]  /*78f0*/  WARPSYNC.ALL ;  /* 0x0000000000007948 */ /* 0x000fea0003800000 */
[----:B------:R-:W-:Y:S01]  /*7900*/  R2UR UR4, R39 ;  /* 0x00000000270472ca */ /* 0x000fe200000e0000 */
[----:B------:R-:W1:Y:S01]  /*7910*/  S2R R101, SR_CgaCtaId ;  /* 0x0000000000657919 */ /* 0x000e620000008800 */
[----:B------:R-:W-:Y:S01]  /*7920*/  LOP3.LUT R43, R48, 0xffff0000, RZ, 0xc0, !PT ;  /* 0xffff0000302b7812 */ /* 0x000fe200078ec0ff */
[----:B------:R-:W-:Y:S01]  /*7930*/  BSSY.RECONVERGENT B0, `(.L_x_129) ;  /* 0x000008e000007945 */ /* 0x000fe20003800200 */
[----:B------:R-:W-:Y:S02]  /*7940*/  LOP3.LUT R42, R49, 0xffff0000, RZ, 0xc0, !PT ;  /* 0xffff0000312a7812 */ /* 0x000fe400078ec0ff */
[----:B------:R-:W-:Y:S02]  /*7950*/  LOP3.LUT R44, R50, 0xffff0000, RZ, 0xc0, !PT ;  /* 0xffff0000322c7812 */ /* 0x000fe400078ec0ff */
[----:B------:R-:W-:Y:S02]  /*7960*/  SHF.L.U32 R45, R59, 0x10, RZ ;  /* 0x000000103b2d7819 */ /* 0x000fe400000006ff */
[----:B------:R-:W-:Y:S02]  /*7970*/  ISETP.NE.AND P6, PT, R99, RZ, PT ;  /* 0x000000ff6300720c */ /* 0x000fe40003fc5270 */
[----:B------:R-:W-:Y:S01]  /*7980*/  ISETP.NE.AND P0, PT, R98, RZ, PT ;  /* 0x000000ff6200720c */ /* 0x000fe20003f05270 */
[----:B----4-:R-:W3:Y:S01]  /*7990*/  LDTM.x32 R4, tmem[UR4+0x20] ;  /* 0x00002004000479ee */ /* 0x010ee200082c0000 */
[----:B------:R-:W-:Y:S02]  /*79a0*/  MOV R61, UR46 ;  /* 0x0000002e003d7c02 */ /* 0x000fe40008000f00 */
[----:B------:R-:W-:Y:S07]  /*79b0*/  LEA R62, R47, UR44, 0x3 ;  /* 0x0000002c2f3e7c11 */ /* 0x000fee000f8e18ff */
[----:B------:R-:W-:Y:S04]  /*79c0*/  @P6 LEA R61, R61, UR44, 0x3 ;  /* 0x0000002c3d3d6c11 */ /* 0x000fe8000f8e18ff */
[----:B------:R-:W-:Y:S02]  /*79d0*/  @P6 IADD3 R102, PT, PT, R61, 0xa0, RZ ;  /* 0x000000a03d666810 */ /* 0x000fe40007ffe0ff */
[----:B------:R-:W-:Y:S02]  /*79e0*/  @P6 SHF.L.U32 R61, R93, 0x1f, RZ ;  /* 0x0000001f5d3d6819 */ /* 0x000fe400000006ff */
[----:B-1----:R-:W-:Y:S01]  /*79f0*/  @P6 PRMT R102, R101, 0x654, R102 ;  /* 0x0000065465666816 */ /* 0x002fe20000000066 */
[C---:B---3--:R-:W-:Y:S01]  /*7a00*/  FMUL R0, R38.reuse, R4 ;  /* 0x0000000426007220 */ /* 0x048fe20000400000 */
[C---:B------:R-:W-:Y:S01]  /*7a10*/  FMUL R2, R38.reuse, R5 ;  /* 0x0000000526027220 */ /* 0x040fe20000400000 */
[C---:B------:R-:W-:Y:S01]  /*7a20*/  FMUL R3, R38.reuse, R6 ;  /* 0x0000000626037220 */ /* 0x040fe20000400000 */
[C---:B------:R-:W-:Y:S01]  /*7a30*/  FMUL R7, R38.reuse, R7 ;  /* 0x0000000726077220 */ /* 0x040fe20000400000 */
[----:B------:R-:W-:Y:S01]  /*7a40*/  FFMA R0, R41, R40, R0 ;  /* 0x0000002829007223 */ /* 0x000fe20000000000 */
[----:B------:R-:W-:Y:S01]  /*7a50*/  SHF.L.U32 R40, R49, 0x10, RZ ;  /* 0x0000001031287819 */ /* 0x000fe200000006ff */
[----:B------:R-:W-:Y:S01]  /*7a60*/  FFMA R2, R41, R43, R2 ;  /* 0x0000002b29027223 */ /* 0x000fe20000000002 */
[----:B------:R-:W-:Y:S01]  /*7a70*/  SHF.L.U32 R43, R51, 0x10, RZ ;  /* 0x00000010332b7819 */ /* 0x000fe200000006ff */
[C---:B------:R-:W-:Y:S01]  /*7a80*/  FMUL R4, R38.reuse, R8 ;  /* 0x0000000826047220 */ /* 0x040fe20000400000 */
[----:B------:R-:W-:Y:S01]  /*7a90*/  FMUL R5, R38, R9 ;  /* 0x0000000926057220 */ /* 0x000fe20000400000 */
[C---:B------:R-:W-:Y:S01]  /*7aa0*/  FFMA R3, R41.reuse, R40, R3 ;  /* 0x0000002829037223 */ /* 0x040fe20000000003 */
[----:B------:R-:W-:Y:S01]  /*7ab0*/  SHF.L.U32 R40, R50, 0x10, RZ ;  /* 0x0000001032287819 */ /* 0x000fe200000006ff */
[----:B------:R-:W-:Y:S01]  /*7ac0*/  FFMA R7, R41, R42, R7 ;  /* 0x0000002a29077223 */ /* 0x000fe20000000007 */
[----:B------:R-:W-:Y:S01]  /*7ad0*/  LOP3.LUT R42, R51, 0xffff0000, RZ, 0xc0, !PT ;  /* 0xffff0000332a7812 */ /* 0x000fe200078ec0ff */
[----:B------:R-:W-:Y:S01]  /*7ae0*/  FMUL R6, R38, R10 ;  /* 0x0000000a26067220 */ /* 0x000fe20000400000 */
[----:B------:R-:W-:Y:S01]  /*7af0*/  F2FP.BF16.F32.PACK_AB R52, R2, R0 ;  /* 0x000000000234723e */ /* 0x000fe200000010ff */
        /* <DEDUP_REMOVED lines=18> */
[C---:B------:R-:W-:Y:S01]  /*7c20*/  LOP3.LUT R42, R58.reuse, 0xffff0000, RZ, 0xc0, !PT ;  /* 0xffff00003a2a7812 */ /* 0x040fe200078ec0ff */
[----:B------:R-:W-:Y:S01]  /*7c30*/  FFMA R10, R41, R43, R10 ;  /* 0x0000002b290a7223 */ /* 0x000fe2000000000a */
[----:B------:R-:W-:Y:S01]  /*7c40*/  SHF.L.U32 R43, R58, 0x10, RZ ;  /* 0x000000103a2b7819 */ /* 0x000fe200000006ff */
[C---:B------:R-:W-:Y:S01]  /*7c50*/  FMUL R15, R38.reuse, R15 ;  /* 0x0000000f260f7220 */ /* 0x040fe20000400000 */
[----:B------:R-:W-:Y:S01]  /*7c60*/  F2FP.BF16.F32.PACK_AB R68, R9, R8 ;  /* 0x000000080944723e */ /* 0x000fe200000010ff */
[C---:B------:R-:W-:Y:S01]  /*7c70*/  FMUL R12, R38.reuse, R16 ;  /* 0x00000010260c7220 */ /* 0x040fe20000400000 */
[----:B------:R-:W-:Y:S01]  /*7c80*/  FMUL R13, R38, R17 ;  /* 0x00000011260d7220 */ /* 0x000fe20000400000 */
[----:B------:R-:W-:Y:S01]  /*7c90*/  FFMA R15, R41, R40, R15 ;  /* 0x00000028290f7223 */ /* 0x000fe2000000000f */
[----:B------:R-:W-:Y:S01]  /*7ca0*/  LOP3.LUT R40, R59, 0xffff0000, RZ, 0xc0, !PT ;  /* 0xffff00003b287812 */ /* 0x000fe200078ec0ff */
[----:B------:R-:W-:Y:S01]  /*7cb0*/  FFMA R12, R41, R43, R12 ;  /* 0x0000002b290c7223 */ /* 0x000fe2000000000c */
[----:B------:R-:W-:Y:S01]  /*7cc0*/  SHF.L.U32 R43, R64, 0x10, RZ ;  /* 0x00000010402b7819 */ /* 0x000fe200000006ff */
[----:B------:R-:W-:Y:S01]  /*7cd0*/  FMUL R14, R38, R18 ;  /* 0x00000012260e7220 */ /* 0x000fe20000400000 */
[----:B------:R-:W-:Y:S01]  /*7ce0*/  F2FP.BF16.F32.PACK_AB R69, R15, R10 ;  /* 0x0000000a0f45723e */ /* 0x000fe200000010ff */
[----:B------:R1:W-:Y:S01]  /*7cf0*/  STS.128 [R96+0x2000], R52 ;  /* 0x0020003460007388 */ /* 0x0003e20000000c00 */
[----:B------:R-:W-:Y:S01]  /*7d00*/  FFMA R13, R41, R42, R13 ;  /* 0x0000002a290d7223 */ /* 0x000fe2000000000d */
[----:B------:R-:W-:Y:S01]  /*7d10*/  LOP3.LUT R42, R64, 0xffff0000, RZ, 0xc0, !PT ;  /* 0xffff0000402a7812 */ /* 0x000fe200078ec0ff */
[C---:B------:R-:W-:Y:S01]  /*7d20*/  FMUL R19, R38.reuse, R19 ;  /* 0x0000001326137220 */ /* 0x040fe20000400000 */
[C---:B------:R-:W-:Y:S01]  /*7d30*/  FMUL R16, R38.reuse, R20 ;  /* 0x0000001426107220 */ /* 0x040fe20000400000 */
[C---:B------:R-:W-:Y:S01]  /*7d40*/  FMUL R17, R38.reuse, R21 ;  /* 0x0000001526117220 */ /* 0x040fe20000400000 */
[----:B------:R-:W-:Y:S01]  /*7d50*/  F2FP.BF16.F32.PACK_AB R70, R13, R12 ;  /* 0x0000000c0d46723e */ /* 0x000fe200000010ff */
[----:B------:R-:W-:Y:S01]  /*7d60*/  FFMA R14, R41, R45, R14 ;  /* 0x0000002d290e7223 */ /* 0x000fe2000000000e */
[----:B------:R-:W-:Y:S01]  /*7d70*/  SHF.L.U32 R45, R65, 0x10, RZ ;  /* 0x00000010412d7819 */ /* 0x000fe200000006ff */
[----:B------:R-:W-:Y:S01]  /*7d80*/  FFMA R19, R41, R40, R19 ;  /* 0x0000002829137223 */ /* 0x000fe20000000013 */
[----:B------:R-:W-:Y:S01]  /*7d90*/  LOP3.LUT R40, R65, 0xffff0000, RZ, 0xc0, !PT ;  /* 0xffff000041287812 */ /* 0x000fe200078ec0ff */
[----:B------:R-:W-:Y:S01]  /*7da0*/  FFMA R16, R41, R43, R16 ;  /* 0x0000002b29107223 */ /* 0x000fe20000000010 */
[----:B------:R-:W-:Y:S01]  /*7db0*/  SHF.L.U32 R43, R67, 0x10, RZ ;  /* 0x00000010432b7819 */ /* 0x000fe200000006ff */
[C---:B------:R-:W-:Y:S01]  /*7dc0*/  FMUL R18, R38.reuse, R22 ;  /* 0x0000001626127220 */ /* 0x040fe20000400000 */
[----:B------:R-:W-:Y:S01]  /*7dd0*/  F2FP.BF16.F32.PACK_AB R71, R19, R14 ;  /* 0x0000000e1347723e */ /* 0x000fe200000010ff */
[C---:B------:R-:W-:Y:S01]  /*7de0*/  FFMA R17, R41.reuse, R42, R17 ;  /* 0x0000002a29117223 */ /* 0x040fe20000000011 */
[----:B------:R-:W-:Y:S01]  /*7df0*/  FMUL R23, R38, R23 ;  /* 0x0000001726177220 */ /* 0x000fe20000400000 */
[----:B------:R-:W-:Y:S01]  /*7e00*/  SHF.L.U32 R42, R66, 0x10, RZ ;  /* 0x00000010422a7819 */ /* 0x000fe200000006ff */
[----:B------:R-:W-:Y:S01]  /*7e10*/  FMUL R20, R38, R24 ;  /* 0x0000001826147220 */ /* 0x000fe20000400000 */
[----:B------:R3:W-:Y:S01]  /*7e20*/  STS.128 [R95+0x2010], R68 ;  /* 0x002010445f007388 */ /* 0x0007e20000000c00 */
[----:B------:R-:W-:Y:S01]  /*7e30*/  FFMA R18, R41, R45, R18 ;  /* 0x0000002d29127223 */ /* 0x000fe20000000012 */
[----:B------:R-:W-:Y:S01]  /*7e40*/  SHF.L.U32 R45, R75, 0x10, RZ ;  /* 0x000000104b2d7819 */ /* 0x000fe200000006ff */
[C---:B------:R-:W-:Y:S01]  /*7e50*/  FFMA R23, R41.reuse, R40, R23 ;  /* 0x0000002829177223 */ /* 0x040fe20000000017 */
[----:B------:R-:W-:Y:S01]  /*7e60*/  LOP3.LUT R40, R66, 0xffff0000, RZ, 0xc0, !PT ;  /* 0xffff000042287812 */ /* 0x000fe200078ec0ff */
[----:B------:R-:W-:Y:S01]  /*7e70*/  FFMA R20, R41, R42, R20 ;  /* 0x0000002a29147223 */ /* 0x000fe20000000014 */
[----:B------:R-:W-:Y:S01]  /*7e80*/  LOP3.LUT R42, R67, 0xffff0000, RZ, 0xc0, !PT ;  /* 0xffff0000432a7812 */ /* 0x000fe200078ec0ff */
[C---:B------:R-:W-:Y:S01]  /*7e90*/  FMUL R21, R38.reuse, R25 ;  /* 0x0000001926157220 */ /* 0x040fe20000400000 */
[C---:B------:R-:W-:Y:S01]  /*7ea0*/  FMUL R22, R38.reuse, R26 ;  /* 0x0000001a26167220 */ /* 0x040fe20000400000 */
[C---:B------:R-:W-:Y:S01]  /*7eb0*/  FMUL R27, R38.reuse, R27 ;  /* 0x0000001b261b7220 */ /* 0x040fe20000400000 */
[----:B------:R-:W-:Y:S01]  /*7ec0*/  FMUL R24, R38, R28 ;  /* 0x0000001c26187220 */ /* 0x000fe20000400000 */
        /* <DEDUP_REMOVED lines=8> */
[----:B------:R-:W-:Y:S01]  /*7f50*/  FFMA R24, R41, R40, R24 ;  /* 0x0000002829187223 */ /* 0x000fe20000000018 */
[----:B------:R-:W-:Y:S01]  /*7f60*/  LOP3.LUT R40, R73, 0xffff0000, RZ, 0xc0, !PT ;  /* 0xffff000049287812 */ /* 0x000fe200078ec0ff */
[C---:B------:R-:W-:Y:S01]  /*7f70*/  FFMA R25, R41.reuse, R42, R25 ;  /* 0x0000002a29197223 */ /* 0x040fe20000000019 */
[----:B------:R-:W-:Y:S01]  /*7f80*/  FMUL R31, R38, R31 ;  /* 0x0000001f261f7220 */ /* 0x000fe20000400000 */
[C---:B------:R-:W-:Y:S01]  /*7f90*/  FFMA R26, R41.reuse, R43, R26 ;  /* 0x0000002b291a7223 */ /* 0x040fe2000000001a */
[----:B------:R-:W-:Y:S01]  /*7fa0*/  SHF.L.U32 R43, R74, 0x10, RZ ;  /* 0x000000104a2b7819 */ /* 0x000fe200000006ff */
[----:B------:R-:W-:Y:S01]  /*7fb0*/  FMUL R28, R38, R32 ;  /* 0x00000020261c7220 */ /* 0x000fe20000400000 */
[----:B------:R-:W-:Y:S01]  /*7fc0*/  LOP3.LUT R42, R74, 0xffff0000, RZ, 0xc0, !PT ;  /* 0xffff00004a2a7812 */ /* 0x000fe200078ec0ff */
[C---:B------:R-:W-:Y:S01]  /*7fd0*/  FMUL R29, R38.reuse, R33 ;  /* 0x00000021261d7220 */ /* 0x040fe20000400000 */
[C---:B------:R-:W-:Y:S01]  /*7fe0*/  FMUL R30, R38.reuse, R34 ;  /* 0x00000022261e7220 */ /* 0x040fe20000400000 */
[----:B------:R-:W-:Y:S01]  /*7ff0*/  FFMA R31, R41, R40, R31 ;  /* 0x00000028291f7223 */ /* 0x000fe2000000001f */
[----:B------:R-:W-:Y:S01]  /*8000*/  FMUL R35, R38, R35 ;  /* 0x0000002326237220 */ /* 0x000fe20000400000 */
[----:B-1----:R-:W-:Y:S01]  /*8010*/  F2FP.BF16.F32.PACK_AB R52, R17, R16 ;  /* 0x000000101134723e */ /* 0x002fe200000010ff */
[----:B------:R-:W-:Y:S01]  /*8020*/  FFMA R28, R41, R43, R28 ;  /* 0x0000002b291c7223 */ /* 0x000fe2000000001c */
[----:B------:R-:W-:Y:S01]  /*8030*/  F2FP.BF16.F32.PACK_AB R53, R23, R18 ;  /* 0x000000121735723e */ /* 0x000fe200000010ff */
[----:B------:R-:W-:Y:S01]  /*8040*/  FFMA R29, R41, R42, R29 ;  /* 0x0000002a291d7223 */ /* 0x000fe2000000001d */
[----:B------:R-:W-:Y:S01]  /*8050*/  F2FP.BF16.F32.PACK_AB R54, R21, R20 ;  /* 0x000000141536723e */ /* 0x000fe200000010ff */
[----:B------:R-:W-:Y:S01]  /*8060*/  FFMA R30, R41, R45, R30 ;  /* 0x0000002d291e7223 */ /* 0x000fe2000000001e */
[----:B------:R-:W-:Y:S01]  /*8070*/  F2FP.BF16.F32.PACK_AB R55, R27, R22 ;  /* 0x000000161b37723e */ /* 0x000fe200000010ff */
[----:B------:R-:W-:Y:S01]  /*8080*/  FFMA R35, R41, R44, R35 ;  /* 0x0000002c29237223 */ /* 0x000fe20000000023 */
[----:B------:R-:W-:Y:S02]  /*8090*/  F2FP.BF16.F32.PACK_AB R104, R25, R24 ;  /* 0x000000181968723e */ /* 0x000fe400000010ff */
[----:B------:R-:W-:Y:S01]  /*80a0*/  F2FP.BF16.F32.PACK_AB R105, R31, R26 ;  /* 0x0000001a1f69723e */ /* 0x000fe200000010ff */
[----:B------:R3:W-:Y:S01]  /*80b0*/  STS.128 [R94+0x2020], R52 ;  /* 0x002020345e007388 */ /* 0x0007e20000000c00 */
        /* <DEDUP_REMOVED lines=8> */
[----:B-1----:R-:W1:Y:S02]  /*8140*/  FENCE.VIEW.ASYNC.S ;  /* 0x00000000000073c6 */ /* 0x002e640000000000 */
[----:B-1----:R-:W-:Y:S06]  /*8150*/  BAR.SYNC.DEFER_BLOCKING 0x1, 0x80 ;  /* 0x0042000000007b1d */ /* 0x002fec0000010000 */
[----:B------:R-:W-:Y:S05]  /*8160*/  @P0 BRA `(.L_x_130) ;  /* 0x0000000000280947 */ /* 0x000fea0003800000 */
[----:B------:R-:W1:Y:S01]  /*8170*/  LDCU.64 UR6, c[0x0][0x348] ;  /* 0x00006900ff0677ac */ /* 0x000e620008000a00 */
[----:B------:R-:W-:Y:S02]  /*8180*/  UIADD3 UR9, UPT, UPT, UR49, 0x20, URZ ;  /* 0x0000002031097890 */ /* 0x000fe4000fffe0ff */
[----:B------:R-:W-:Y:S01]  /*8190*/  UIADD3 UR8, UPT, UPT, UR44, 0x2200, URZ ;  /* 0x000022002c087890 */ /* 0x000fe2000fffe0ff */
[----:B------:R-:W-:Y:S01]  /*81a0*/  UMOV UR10, UR50 ;  /* 0x00000032000a7c82 */ /* 0x000fe20008000000 */
[----:B------:R-:W-:Y:S01]  /*81b0*/  UMOV UR11, UR36 ;  /* 0x00000024000b7c82 */ /* 0x000fe20008000000 */
[----:B-1----:R-:W-:Y:S04]  /*81c0*/  UIADD3 UR4, UP0, UPT, UR6, 0x680, URZ ;  /* 0x0000068006047890 */ /* 0x002fe8000ff1e0ff */
[----:B------:R-:W-:Y:S09]  /*81d0*/  UIADD3.X UR5, UPT, UPT, URZ, UR7, URZ, UP0, !UPT ;  /* 0x00000007ff057290 */ /* 0x000ff200087fe4ff */
[----:B------:R1:W-:Y:S01]  /*81e0*/  UTMASTG.3D [UR8], [UR4] ;  /* 0x00000008040073b5 */ /* 0x0003e20008010000 */
[----:B------:R0:W-:Y:S01]  /*81f0*/  UTMACMDFLUSH ;  /* 0x00000000000079b7 */ /* 0x0001e20000000000 */
[----:B-1----:R-:W-:Y:S04]  /*8200*/  DEPBAR.LE SB0, 0x1 ;  /* 0x000080400000791a */ /* 0x002fe80000000000 */
.L_x_130:
[----:B------:R-:W-:Y:S05]  /*8210*/  BSYNC.RECONVERGENT B0 ;  /* 0x0000000000007941 */ /* 0x000fea0003800200 */
.L_x_129:
[----:B------:R-:W-:Y:S01]  /*8220*/  BAR.SYNC.DEFER_BLOCKING 0x1, 0x80 ;  /* 0x0042000000007b1d */ /* 0x000fe20000010000 */
[----:B------:R-:W-:Y:S04]  /*8230*/  UIADD3 UR4, UPT, UPT, UR46, 0x1, URZ ;  /* 0x000000012e047890 */ /* 0x000fe8000fffe0ff */
[----:B------:R-:W-:Y:S04]  /*8240*/  UISETP.NE.AND UP0, UPT, UR4, 0x4, UPT ;  /* 0x000000040400788c */ /* 0x000fe8000bf05270 */
[----:B------:R-:W-:Y:S01]  /*8250*/  USEL UR45, UR4, URZ, UP0 ;  /* 0x000000ff042d7287 */ /* 0x000fe20008000000 */
[----:B------:R1:W-:Y:S01]  /*8260*/  @P6 SYNCS.ARRIVE.TRANS64.RED.A1T0 RZ, [R102+URZ], RZ ;  /* 0x000000ff66ff69a7 */ /* 0x0003e200081004ff */
[----:B------:R-:W-:Y:S01]  /*8270*/  BSSY B1, `(.L_x_131) ;  /* 0x0000017000017945 */ /* 0x000fe20003800000 */
[----:B------:R-:W4:Y:S02]  /*8280*/  @P6 SYNCS.PHASECHK.TRANS64.TRYWAIT P0, [R62+URZ+0x80], R61 ;  /* 0x0000803d3e0065a7 */ /* 0x000f2400080011ff */
[----:B----4-:R-:W-:Y:S01]  /*8290*/  @P6 SEL R46, RZ, 0x1, !P0 ;  /* 0x00000001ff2e6807 */ /* 0x010fe20004000000 */
[----:B-1----:R-:W-:Y:S06]  /*82a0*/  @!P6 BRA `(.L_x_132) ;  /* 0x00000000004ce947 */ /* 0x002fec0003800000 */
        /* <DEDUP_REMOVED lines=9> */
[----:B------:R-:W-:Y:S04]  /*8340*/  SHF.L.U32 R5, R93, 0x1f, RZ ;  /* 0x0000001f5d057819 */ /* 0x000fe800000006ff */
[----:B------:R-:W1:Y:S02]  /*8350*/  SYNCS.PHASECHK.TRANS64.TRYWAIT P0, [R62+URZ+0x80], R5 ;  /* 0x000080053e0075a7 */ /* 0x000e6400080011ff */
[----:B-1----:R-:W-:Y:S05]  /*8360*/  @!P0 BRA `(.L_x_135) ;  /* 0x0000002800208947 */ /* 0x002fea0003800000 */
.L_x_134:
[----:B------:R-:W-:Y:S05]  /*8370*/  BSYNC B0 ;  /* 0x0000000000007941 */ /* 0x000fea0003800000 */
.L_x_133:
[----:B------:R-:W-:Y:S02]  /*8380*/  ISETP.NE.AND P0, PT, R60, RZ, PT ;  /* 0x000000ff3c00720c */ /* 0x000fe40003f05270 */
[----:B------:R-:W-:Y:S11]  /*8390*/  IADD3 R47, PT, PT, R47, 0x1, RZ ;  /* 0x000000012f2f7810 */ /* 0x000ff60007ffe0ff */
[----:B------:R4:W1:Y:S04]  /*83a0*/  @P0 LDS.128 R48, [R4] ;  /* 0x0000000004300984 */ /* 0x0008680000000c00 */
[----:B------:R4:W1:Y:S04]  /*83b0*/  @P0 LDS.128 R56, [R3+0x10] ;  /* 0x0000100003380984 */ /* 0x0008680000000c00 */
[----:B------:R4:W1:Y:S04]  /*83c0*/  @P0 LDS.128 R64, [R2+0x20] ;  /* 0x0000200002400984 */ /* 0x0008680000000c00 */
[----:B------:R4:W1:Y:S02]  /*83d0*/  @P0 LDS.128 R72, [R0+0x30] ;  /* 0x0000300000480984 */ /* 0x0008640000000c00 */
.L_x_132:
[----:B------:R-:W-:Y:S05]  /*83e0*/  BSYNC B1 ;  /* 0x0000000000017941 */ /* 0x000fea0003800000 */
.L_x_131:
[----:B----4-:R-:W-:Y:S05]  /*83f0*/  VIADD R0, R39, 0x40 ;  /* 0x0000004027007836 */ /* 0x010fea0000000000 */
[----:B------:R-:W-:Y:S04]  /*8400*/  SHF.R.U32.HI R0, RZ, 0x15, R0 ;  /* 0x00000015ff007819 */ /* 0x000fe80000011600 */
[----:B------:R-:W-:Y:S11]  /*8410*/  LOP3.LUT P0, RZ, R0, 0x3, R85, 0x48, !PT ;  /* 0x0000000300ff7812 */ /* 0x000ff60007804855 */
[----:B------:R-:W-:Y:S02]  /*8420*/  @!UPT UIADD3 URZ, UPT, UPT, URZ, URZ, URZ ;  /* 0x000000fffffff290 */ /* 0x000fe4000fffe0ff */
[----:B------:R-:W-:Y:S05]  /*8430*/  @!P0 BRA `(.L_x_136) ;  /* 0x0000000000408947 */ /* 0x000fea0003800000 */
[----:B------:R-:W1:Y:S01]  /*8440*/  LDCU.64 UR8, c[0x4][0x70] ;  /* 0x01000e00ff0877ac */ /* 0x000e620008000a00 */
[----:B------:R-:W-:Y:S01]  /*8450*/  MOV R3, 0x0 ;  /* 0x0000000000037802 */ /* 0x000fe20000000f00 */
[----:B------:R-:W-:Y:S02]  /*8460*/  HFMA2 R12, -RZ, RZ, 0, 5.9604644775390625e-08 ;  /* 0x00000001ff0c7431 */ /* 0x000fe400000001ff */
[----:B------:R-:W-:Y:S02]  /*8470*/  IMAD.MOV.U32 R8, RZ, RZ, 0x192 ;  /* 0x00000192ff087424 */ /* 0x000fe400078e00ff */
[----:B------:R-:W-:Y:S01]  /*8480*/  IMAD.MOV.U32 R13, RZ, RZ, RZ ;  /* 0x000000ffff0d7224 */ /* 0x000fe200078e00ff */
[----:B------:R-:W4:Y:S01]  /*8490*/  LDCU.64 UR6, c[0x4][0x78] ;  /* 0x01000f00ff0677ac */ /* 0x000f220008000a00 */
[----:B------:R-:W2:Y:S01]  /*84a0*/  LDC.64 R2, c[0x4][R3] ;  /* 0x0100000003027b82 */ /* 0x000ea20000000a00 */
[----:B------:R-:W5:Y:S01]  /*84b0*/  LDCU.64 UR4, c[0x4][0x10] ;  /* 0x01000200ff0477ac */ /* 0x000f620008000a00 */
[----:B-1----:R-:W-:Y:S01]  /*84c0*/  MOV R5, UR9 ;  /* 0x0000000900057c02 */ /* 0x002fe20008000f00 */
[----:B------:R-:W-:Y:S01]  /*84d0*/  IMAD.U32 R4, RZ, RZ, UR8 ;  /* 0x00000008ff047e24 */ /* 0x000fe2000f8e00ff */
[----:B----4-:R-:W-:Y:S01]  /*84e0*/  MOV R7, UR7 ;  /* 0x0000000700077c02 */ /* 0x010fe20008000f00 */
[----:B------:R-:W-:Y:S01]  /*84f0*/  IMAD.U32 R6, RZ, RZ, UR6 ;  /* 0x00000006ff067e24 */ /* 0x000fe2000f8e00ff */
[----:B-----5:R-:W-:Y:S01]  /*8500*/  MOV R11, UR5 ;  /* 0x00000005000b7c02 */ /* 0x020fe20008000f00 */
[----:B------:R-:W-:Y:S02]  /*8510*/  IMAD.U32 R10, RZ, RZ, UR4 ;  /* 0x00000004ff0a7e24 */ /* 0x000fe4000f8e00ff */
[----:B------:R-:W-:Y:S07]  /*8520*/  LEPC R20, `(.L_x_136) ;  /* 0x000000001014794e */ /* 0x000fee0000000000 */
[----:B--23--:R-:W-:Y:S05]  /*8530*/  CALL.ABS.NOINC R2 ;  /* 0x0000000002007343 */ /* 0x00cfea0003c00000 */
.L_x_136:
[C---:B-1----:R-:W-:Y:S01]  /*8540*/  SHF.L.U32 R40, R48.reuse, 0x10, RZ ;  /* 0x0000001030287819 */ /* 0x042fe200000006ff */
[----:B------:R-:W-:Y:S05]  /*8550*/  WARPSYNC.ALL ;  /* 0x0000000000007948 */ /* 0x000fea0003800000 */
[----:B------:R-:W-:Y:S01]  /*8560*/  R2UR UR4, R39 ;  /* 0x00000000270472ca */ /* 0x000fe200000e0000 */
[----:B------:R-:W-:Y:S01]  /*8570*/  BSSY.RECONVERGENT B0, `(.L_x_137) ;  /* 0x000008f000007945 */ /* 0x000fe20003800200 */
[----:B------:R-:W-:Y:S02]  /*8580*/  LOP3.LUT R43, R48, 0xffff0000, RZ, 0xc0, !PT ;  /* 0xffff0000302b7812 */ /* 0x000fe400078ec0ff */
[----:B------:R-:W-:Y:S02]  /*8590*/  SHF.L.U32 R42, R49, 0x10, RZ ;  /* 0x00000010312a7819 */ /* 0x000fe400000006ff */
[C---:B------:R-:W-:Y:S02]  /*85a0*/  SHF.L.U32 R45, R51.reuse, 0x10, RZ ;  /* 0x00000010332d7819 */ /* 0x040fe400000006ff */
[----:B------:R-:W-:Y:S02]  /*85b0*/  LOP3.LUT R44, R51, 0xffff0000, RZ, 0xc0, !PT ;  /* 0xffff0000332c7812 */ /* 0x000fe400078ec0ff */
[----:B------:R-:W-:Y:S02]  /*85c0*/  ISETP.NE.AND P6, PT, R99, RZ, PT ;  /* 0x000000ff6300720c */ /* 0x000fe40003fc5270 */
[----:B------:R-:W-:Y:S01]  /*85d0*/  ISETP.NE.AND P0, PT, R98, RZ, PT ;  /* 0x000000ff6200720c */ /* 0x000fe20003f05270 */
[----:B------:R-:W1:Y:S01]  /*85e0*/  LDTM.x32 R4, tmem[UR4+0x40] ;  /* 0x00004004000479ee */ /* 0x000e6200082c0000 */
[----:B------:R-:W-:Y:S09]  /*85f0*/  MOV R61, UR45 ;  /* 0x0000002d003d7c02 */ /* 0x000ff20008000f00 */
[----:B------:R-:W-:Y:S02]  /*8600*/  @P6 LEA R61, R61, UR44, 0x3 ;  /* 0x0000002c3d3d6c11 */ /* 0x000fe4000f8e18ff */
[----:B------:R-:W-:Y:S02]  /*8610*/  @P6 SHF.L.U32 R102, R93, 0x1f, RZ ;  /* 0x0000001f5d666819 */ /* 0x000fe400000006ff */
[----:B------:R-:W-:Y:S02]  /*8620*/  @P6 IADD3 R62, PT, PT, R61, 0xa0, RZ ;  /* 0x000000a03d3e6810 */ /* 0x000fe40007ffe0ff */
[----:B------:R-:W-:Y:S02]  /*8630*/  LEA R61, R47, UR44, 0x3 ;  /* 0x0000002c2f3d7c11 */ /* 0x000fe4000f8e18ff */
[----:B------:R-:W-:Y:S01]  /*8640*/  @P6 PRMT R62, R101, 0x654, R62 ;  /* 0x00000654653e6816 */ /* 0x000fe2000000003e */
[C---:B-1----:R-:W-:Y:S01]  /*8650*/  FMUL R0, R38.reuse, R4 ;  /* 0x0000000426007220 */ /* 0x042fe20000400000 */
[C---:B------:R-:W-:Y:S01]  /*8660*/  FMUL R2, R38.reuse, R5 ;  /* 0x0000000526027220 */ /* 0x040fe20000400000 */
[C---:B------:R-:W-:Y:S01]  /*8670*/  FMUL R3, R38.reuse, R6 ;  /* 0x0000000626037220 */ /* 0x040fe20000400000 */
        /* <DEDUP_REMOVED lines=8> */
[----:B---3--:R-:W-:Y:S01]  /*8700*/  F2FP.BF16.F32.PACK_AB R68, R2, R0 ;  /* 0x000000000244723e */ /* 0x008fe200000010ff */
[----:B------:R-:W-:Y:S01]  /*8710*/  FMUL R5, R38, R9 ;  /* 0x0000000926057220 */ /* 0x000fe20000400000 */
[C---:B------:R-:W-:Y:S01]  /*8720*/  FFMA R7, R41.reuse, R40, R7 ;  /* 0x0000002829077223 */ /* 0x040fe20000000007 */
[----:B------:R-:W-:Y:S01]  /*8730*/  SHF.L.U32 R40, R56, 0x10, RZ ;  /* 0x0000001038287819 */ /* 0x000fe200000006ff */
[C---:B------:R-:W-:Y:S01]  /*8740*/  FMUL R6, R38.reuse, R10 ;  /* 0x0000000a26067220 */ /* 0x040fe20000400000 */
[C---:B------:R-:W-:Y:S01]  /*8750*/  FMUL R11, R38.reuse, R11 ;  /* 0x0000000b260b7220 */ /* 0x040fe20000400000 */
[----:B------:R-:W-:Y:S01]  /*8760*/  FFMA R4, R41, R43, R4 ;  /* 0x0000002b29047223 */ /* 0x000fe20000000004 */
[----:B------:R-:W-:Y:S01]  /*8770*/  SHF.L.U32 R43, R57, 0x10, RZ ;  /* 0x00000010392b7819 */ /* 0x000fe200000006ff */
[----:B------:R-:W-:Y:S01]  /*8780*/  FMUL R8, R38, R12 ;  /* 0x0000000c26087220 */ /* 0x000fe20000400000 */
[----:B------:R-:W-:Y:S01]  /*8790*/  F2FP.BF16.F32.PACK_AB R69, R7, R3 ;  /* 0x000000030745723e */ /* 0x000fe200000010ff */
[C---:B------:R-:W-:Y:S01]  /*87a0*/  FFMA R5, R41.reuse, R42, R5 ;  /* 0x0000002a29057223 */ /* 0x040fe20000000005 */
[----:B------:R-:W-:Y:S01]  /*87b0*/  LOP3.LUT R42, R56, 0xffff0000, RZ, 0xc0, !PT ;  /* 0xffff0000382a7812 */ /* 0x000fe200078ec0ff */
[----:B------:R-:W-:Y:S01]  /*87c0*/  FFMA R6, R41, R45, R6 ;  /* 0x0000002d29067223 */ /* 0x000fe20000000006 */
[----:B------:R-:W-:Y:S01]  /*87d0*/  SHF.L.U32 R45, R65, 0x10, RZ ;  /* 0x00000010412d7819 */ /* 0x000fe200000006ff */
[----:B------:R-:W-:Y:S01]  /*87e0*/  FFMA R11, R41, R44, R11 ;  /* 0x0000002c290b7223 */ /* 0x000fe2000000000b */
[----:B------:R-:W-:Y:S01]  /*87f0*/  F2FP.BF16.F32.PACK_AB R70, R5, R4 ;  /* 0x000000040546723e */ /* 0x000fe200000010ff */
[----:B------:R-:W-:Y:S01]  /*8800*/  FFMA R8, R41, R40, R8 ;  /* 0x0000002829087223 */ /* 0x000fe20000000008 */
[----:B------:R-:W-:Y:S01]  /*8810*/  LOP3.LUT R40, R57, 0xffff0000, RZ, 0xc0, !PT ;  /* 0xffff000039287812 */ /* 0x000fe200078ec0ff */
[C---:B------:R-:W-:Y:S01]  /*8820*/  FMUL R9, R38.reuse, R13 ;  /* 0x0000000d26097220 */ /* 0x040fe20000400000 */
[----:B------:R-:W-:Y:S01]  /*8830*/  F2FP.BF16.F32.PACK_AB R71, R11, R6 ;  /* 0x000000060b47723e */ /* 0x000fe200000010ff */
[C---:B------:R-:W-:Y:S01]  /*8840*/  FMUL R10, R38.reuse, R14 ;  /* 0x0000000e260a7220 */ /* 0x040fe20000400000 */
[----:B------:R-:W-:Y:S01]  /*8850*/  LOP3.LUT R44, R75, 0xffff0000, RZ, 0xc0, !PT ;  /* 0xffff00004b2c7812 */ /* 0x000fe200078ec0ff */
[----:B------:R-:W-:Y:S01]  /*8860*/  FMUL R15, R38, R15 ;  /* 0x0000000f260f7220 */ /* 0x000fe20000400000 */
        /* <DEDUP_REMOVED lines=8> */
[----:B------:R-:W-:Y:S01]  /*88f0*/  FMUL R13, R38, R17 ;  /* 0x00000011260d7220 */ /* 0x000fe20000400000 */
[----:B------:R-:W-:Y:S01]  /*8900*/  F2FP.BF16.F32.PACK_AB R53, R15, R10 ;  /* 0x0000000a0f35723e */ /* 0x000fe200000010ff */
[C---:B------:R-:W-:Y:S01]  /*8910*/  FFMA R12, R41.reuse, R42, R12 ;  /* 0x0000002a290c7223 */ /* 0x040fe2000000000c */
[----:B------:R-:W-:Y:S01]  /*8920*/  LOP3.LUT R42, R64, 0xffff0000, RZ, 0xc0, !PT ;  /* 0xffff0000402a7812 */ /* 0x000fe200078ec0ff */
[C---:B------:R-:W-:Y:S01]  /*8930*/  FMUL R14, R38.reuse, R18 ;  /* 0x00000012260e7220 */ /* 0x040fe20000400000 */
[----:B------:R-:W-:Y:S01]  /*8940*/  FFMA R13, R41, R40, R13 ;  /* 0x00000028290d7223 */ /* 0x000fe2000000000d */
[----:B------:R-:W-:Y:S01]  /*8950*/  LOP3.LUT R40, R59, 0xffff0000, RZ, 0xc0, !PT ;  /* 0xffff00003b287812 */ /* 0x000fe200078ec0ff */
[----:B------:R1:W-:Y:S01]  /*8960*/  STS.128 [R96+0x4000], R68 ;  /* 0x0040004460007388 */ /* 0x0003e20000000c00 */
[----:B------:R-:W-:Y:S01]  /*8970*/  FMUL R19, R38, R19 ;  /* 0x0000001326137220 */ /* 0x000fe20000400000 */
[----:B------:R-:W-:Y:S01]  /*8980*/  FFMA R14, R41, R43, R14 ;  /* 0x0000002b290e7223 */ /* 0x000fe2000000000e */
[----:B------:R-:W-:Y:S01]  /*8990*/  SHF.L.U32 R43, R64, 0x10, RZ ;  /* 0x00000010402b7819 */ /* 0x000fe200000006ff */
[C---:B------:R-:W-:Y:S01]  /*89a0*/  FMUL R16, R38.reuse, R20 ;  /* 0x0000001426107220 */ /* 0x040fe20000400000 */
        /* <DEDUP_REMOVED lines=18> */
[C---:B------:R-:W-:Y:S01]  /*8ad0*/  FMUL R22, R38.reuse, R26 ;  /* 0x0000001a26167220 */ /* 0x040fe20000400000 */
[----:B------:R-:W-:Y:S01]  /*8ae0*/  FMUL R27, R38, R27 ;  /* 0x0000001b261b7220 */ /* 0x000fe20000400000 */
[----:B------:R-:W-:Y:S01]  /*8af0*/  FFMA R20, R41, R43, R20 ;  /* 0x0000002b29147223 */ /* 0x000fe20000000014 */
[----:B------:R-:W-:Y:S01]  /*8b00*/  SHF.L.U32 R43, R73, 0x10, RZ ;  /* 0x00000010492b7819 */ /* 0x000fe200000006ff */
[C---:B------:R-:W-:Y:S01]  /*8b10*/  FFMA R21, R41.reuse, R40, R21 ;  /* 0x0000002829157223 */ /* 0x040fe20000000015 */
[C---:B------:R-:W-:Y:S01]  /*8b20*/  FFMA R22, R41.reuse, R45, R22 ;  /* 0x0000002d29167223 */ /* 0x040fe20000000016 */
[C---:B------:R-:W-:Y:S01]  /*8b30*/  FFMA R27, R41.reuse, R42, R27 ;  /* 0x0000002a291b7223 */ /* 0x040fe2000000001b */
[----:B------:R-:W-:Y:S01]  /*8b40*/  SHF.L.U32 R40, R72, 0x10, RZ ;  /* 0x0000001048287819 */ /* 0x000fe200000006ff */
[----:B------:R-:W-:Y:S01]  /*8b50*/  FMUL R24, R38, R28 ;  /* 0x0000001c26187220 */ /* 0x000fe20000400000 */
[----:B------:R-:W-:Y:S01]  /*8b60*/  LOP3.LUT R42, R72, 0xffff0000, RZ, 0xc0, !PT ;  /* 0xffff0000482a7812 */ /* 0x000fe200078ec0ff */
[C---:B------:R-:W-:Y:S01]  /*8b70*/  FMUL R25, R38.reuse, R29 ;  /* 0x0000001d26197220 */ /* 0x040fe20000400000 */
[C---:B------:R-:W-:Y:S01]  /*8b80*/  FMUL R26, R38.reuse, R30 ;  /* 0x0000001e261a7220 */ /* 0x040fe20000400000 */
[----:B------:R-:W-:Y:S01]  /*8b90*/  FFMA R24, R41, R40, R24 ;  /* 0x0000002829187223 */ /* 0x000fe20000000018 */
[----:B------:R-:W-:Y:S01]  /*8ba0*/  LOP3.LUT R40, R73, 0xffff0000, RZ, 0xc0, !PT ;  /* 0xffff000049287812 */ /* 0x000fe200078ec0ff */
[C---:B------:R-:W-:Y:S01]  /*8bb0*/  FFMA R25, R41.reuse, R42, R25 ;  /* 0x0000002a29197223 */ /* 0x040fe20000000019 */
        /* <DEDUP_REMOVED lines=42> */
.L_x_138:
[----:B------:R-:W-:Y:S05]  /*8e60*/  BSYNC.RECONVERGENT B0 ;  /* 0x0000000000007941 */ /* 0x000fea0003800200 */
.L_x_137:
        /* <DEDUP_REMOVED lines=21> */
.L_x_142:
[----:B------:R-:W-:Y:S05]  /*8fc0*/  BSYNC B0 ;  /* 0x0000000000007941 */ /* 0x000fea0003800000 */
.L_x_141:
[----:B------:R-:W-:Y:S11]  /*8fd0*/  ISETP.NE.AND P0, PT, R60, RZ, PT ;  /* 0x000000ff3c00720c */ /* 0x000ff60003f05270 */
[----:B------:R-:W-:Y:S02]  /*8fe0*/  @!UPT UIADD3 URZ, UPT, UPT, URZ, URZ, URZ ;  /* 0x000000fffffff290 */ /* 0x000fe4000fffe0ff */
[----:B------:R4:W1:Y:S04]  /*8ff0*/  @P0 LDS.128 R48, [R3] ;  /* 0x0000000003300984 */ /* 0x0008680000000c00 */
[----:B------:R4:W1:Y:S04]  /*9000*/  @P0 LDS.128 R56, [R2+0x10] ;  /* 0x0000100002380984 */ /* 0x0008680000000c00 */
[----:B------:R4:W1:Y:S04]  /*9010*/  @P0 LDS.128 R64, [R0+0x20] ;  /* 0x0000200000400984 */ /* 0x0008680000000c00 */
[----:B------:R4:W1:Y:S02]  /*9020*/  @P0 LDS.128 R72, [R47+0x30] ;  /* 0x000030002f480984 */ /* 0x0008640000000c00 */
.L_x_140:
[----:B------:R-:W-:Y:S05]  /*9030*/  BSYNC B1 ;  /* 0x0000000000017941 */ /* 0x000fea0003800000 */
.L_x_139:
[----:B----4-:R-:W-:Y:S05]  /*9040*/  VIADD R0, R39, 0x60 ;  /* 0x0000006027007836 */ /* 0x010fea0000000000 */
[----:B------:R-:W-:Y:S04]  /*9050*/  SHF.R.U32.HI R0, RZ, 0x15, R0 ;  /* 0x00000015ff007819 */ /* 0x000fe80000011600 */
[----:B------:R-:W-:Y:S11]  /*9060*/  LOP3.LUT P0, RZ, R0, 0x3, R85, 0x48, !PT ;  /* 0x0000000300ff7812 */ /* 0x000ff60007804855 */
[----:B------:R-:W-:Y:S02]  /*9070*/  @!UPT UIADD3 URZ, UPT, UPT, URZ, URZ, URZ ;  /* 0x000000fffffff290 */ /* 0x000fe4000fffe0ff */
[----:B------:R-:W-:Y:S05]  /*9080*/  @!P0 BRA `(.L_x_144) ;  /* 0x0000000000408947 */ /* 0x000fea0003800000 */
[----:B------:R-:W4:Y:S01]  /*9090*/  LDCU.64 UR8, c[0x4][0x70] ;  /* 0x01000e00ff0877ac */ /* 0x000f220008000a00 */
[----:B------:R-:W-:Y:S01]  /*90a0*/  MOV R3, 0x0 ;  /* 0x0000000000037802 */ /* 0x000fe20000000f00 */
[----:B------:R-:W-:Y:S02]  /*90b0*/  HFMA2 R12, -RZ, RZ, 0, 5.9604644775390625e-08 ;  /* 0x00000001ff0c7431 */ /* 0x000fe400000001ff */
[----:B------:R-:W-:Y:S02]  /*90c0*/  IMAD.MOV.U32 R8, RZ, RZ, 0x192 ;  /* 0x00000192ff087424 */ /* 0x000fe400078e00ff */
[----:B------:R-:W-:Y:S01]  /*90d0*/  IMAD.MOV.U32 R13, RZ, RZ, RZ ;  /* 0x000000ffff0d7224 */ /* 0x000fe200078e00ff */
[----:B------:R-:W5:Y:S01]  /*90e0*/  LDCU.64 UR6, c[0x4][0x78] ;  /* 0x01000f00ff0677ac */ /* 0x000f620008000a00 */
[----:B------:R-:W2:Y:S01]  /*90f0*/  LDC.64 R2, c[0x4][R3] ;  /* 0x0100000003027b82 */ /* 0x000ea20000000a00 */
[----:B------:R-:W3:Y:S01]  /*9100*/  LDCU.64 UR4, c[0x4][0x10] ;  /* 0x01000200ff0477ac */ /* 0x000ee20008000a00 */
[----:B----4-:R-:W-:Y:S01]  /*9110*/  MOV R5, UR9 ;  /* 0x0000000900057c02 */ /* 0x010fe20008000f00 */
[----:B-1----:R-:W-:Y:S01]  /*9120*/  IMAD.U32 R4, RZ, RZ, UR8 ;  /* 0x00000008ff047e24 */ /* 0x002fe2000f8e00ff */
[----:B-----5:R-:W-:Y:S01]  /*9130*/  MOV R7, UR7 ;  /* 0x0000000700077c02 */ /* 0x020fe20008000f00 */
[----:B------:R-:W-:Y:S01]  /*9140*/  IMAD.U32 R6, RZ, RZ, UR6 ;  /* 0x00000006ff067e24 */ /* 0x000fe2000f8e00ff */
[----:B---3--:R-:W-:Y:S01]  /*9150*/  MOV R11, UR5 ;  /* 0x00000005000b7c02 */ /* 0x008fe20008000f00 */
[----:B------:R-:W-:Y:S02]  /*9160*/  IMAD.U32 R10, RZ, RZ, UR4 ;  /* 0x00000004ff0a7e24 */ /* 0x000fe4000f8e00ff */
[----:B------:R-:W-:Y:S07]  /*9170*/  LEPC R20, `(.L_x_144) ;  /* 0x000000001014794e */ /* 0x000fee0000000000 */
[----:B--2---:R-:W-:Y:S05]  /*9180*/  CALL.ABS.NOINC R2 ;  /* 0x0000000002007343 */ /* 0x004fea0003c00000 */
.L_x_144:
[----:B------:R-:W-:Y:S01]  /*9190*/  ISETP.NE.AND P0, PT, R98, RZ, PT ;  /* 0x000000ff6200720c */ /* 0x000fe20003f05270 */
[----:B------:R-:W-:Y:S05]  /*91a0*/  WARPSYNC.ALL ;  /* 0x0000000000007948 */ /* 0x000fea0003800000 */
[----:B------:R-:W-:Y:S01]  /*91b0*/  R2UR UR4, R39 ;  /* 0x00000000270472ca */ /* 0x000fe200000e0000 */
[----:B------:R-:W-:Y:S01]  /*91c0*/  BSSY.RECONVERGENT B0, `(.L_x_145) ;  /* 0x000008c000007945 */ /* 0x000fe20003800200 */
[C---:B-1----:R-:W-:Y:S02]  /*91d0*/  SHF.L.U32 R40, R48.reuse, 0x10, RZ ;  /* 0x0000001030287819 */ /* 0x042fe400000006ff */
[----:B------:R-:W-:Y:S02]  /*91e0*/  LOP3.LUT R42, R48, 0xffff0000, RZ, 0xc0, !PT ;  /* 0xffff0000302a7812 */ /* 0x000fe400078ec0ff */
[C---:B------:R-:W-:Y:S02]  /*91f0*/  SHF.L.U32 R43, R49.reuse, 0x10, RZ ;  /* 0x00000010312b7819 */ /* 0x040fe400000006ff */
[----:B------:R-:W-:Y:S02]  /*9200*/  LOP3.LUT R44, R49, 0xffff0000, RZ, 0xc0, !PT ;  /* 0xffff0000312c7812 */ /* 0x000fe400078ec0ff */
[C---:B------:R-:W-:Y:S02]  /*9210*/  SHF.L.U32 R45, R50.reuse, 0x10, RZ ;  /* 0x00000010322d7819 */ /* 0x040fe400000006ff */
[----:B------:R-:W-:Y:S01]  /*9220*/  LOP3.LUT R46, R50, 0xffff0000, RZ, 0xc0, !PT ;  /* 0xffff0000322e7812 */ /* 0x000fe200078ec0ff */
[----:B------:R-:W1:Y:S01]  /*9230*/  LDTM.x32 R4, tmem[UR4+0x60] ;  /* 0x00006004000479ee */ /* 0x000e6200082c0000 */
[C---:B------:R-:W-:Y:S01]  /*9240*/  SHF.L.U32 R47, R51.reuse, 0x10, RZ ;  /* 0x00000010332f7819 */ /* 0x040fe200000006ff */
[----:B------:R-:W-:Y:S01]  /*9250*/  NOP ;  /* 0x0000000000007918 */ /* 0x000fe20000000000 */
[----:B------:R-:W-:Y:S02]  /*9260*/  LOP3.LUT R48, R51, 0xffff0000, RZ, 0xc0, !PT ;  /* 0xffff000033307812 */ /* 0x000fe400078ec0ff */
[C---:B------:R-:W-:Y:S02]  /*9270*/  SHF.L.U32 R49, R56.reuse, 0x10, RZ ;  /* 0x0000001038317819 */ /* 0x040fe400000006ff */
[----:B------:R-:W-:Y:S02]  /*9280*/  LOP3.LUT R51, R56, 0xffff0000, RZ, 0xc0, !PT ;  /* 0xffff000038337812 */ /* 0x000fe400078ec0ff */
[C---:B------:R-:W-:Y:S02]  /*9290*/  SHF.L.U32 R50, R57.reuse, 0x10, RZ ;  /* 0x0000001039327819 */ /* 0x040fe400000006ff */
[----:B---3--:R-:W-:Y:S02]  /*92a0*/  LOP3.LUT R52, R57, 0xffff0000, RZ, 0xc0, !PT ;  /* 0xffff000039347812 */ /* 0x008fe400078ec0ff */
[C---:B------:R-:W-:Y:S02]  /*92b0*/  SHF.L.U32 R53, R58.reuse, 0x10, RZ ;  /* 0x000000103a357819 */ /* 0x040fe400000006ff */
[----:B------:R-:W-:Y:S02]  /*92c0*/  LOP3.LUT R54, R58, 0xffff0000, RZ, 0xc0, !PT ;  /* 0xffff00003a367812 */ /* 0x000fe400078ec0ff */
[C---:B------:R-:W-:Y:S02]  /*92d0*/  SHF.L.U32 R55, R59.reuse, 0x10, RZ ;  /* 0x000000103b377819 */ /* 0x040fe400000006ff */
[----:B------:R-:W-:Y:S02]  /*92e0*/  IADD3 R100, PT, PT, R100, 0x110, RZ ;  /* 0x0000011064647810 */ /* 0x000fe40007ffe0ff */
[----:B------:R-:W-:Y:S02]  /*92f0*/  LOP3.LUT R56, R59, 0xffff0000, RZ, 0xc0, !PT ;  /* 0xffff00003b387812 */ /* 0x000fe400078ec0ff */
[----:B------:R-:W-:Y:S01]  /*9300*/  SHF.L.U32 R57, R64, 0x10, RZ ;  /* 0x0000001040397819 */ /* 0x000fe200000006ff */
[----:B-1----:R-:W-:Y:S01]  /*9310*/  FMUL R4, R38, R4 ;  /* 0x0000000426047220 */ /* 0x002fe20000400000 */
[----:B------:R-:W-:Y:S01]  /*9320*/  LOP3.LUT R58, R64, 0xffff0000, RZ, 0xc0, !PT ;  /* 0xffff0000403a7812 */ /* 0x000fe200078ec0ff */
[----:B------:R-:W-:Y:S01]  /*9330*/  FMUL R5, R38, R5 ;  /* 0x0000000526057220 */ /* 0x000fe20000400000 */
[----:B------:R-:W-:Y:S01]  /*9340*/  LOP3.LUT R100, R100, 0xfefffff8, RZ, 0xc0, !PT ;  /* 0xfefffff864647812 */ /* 0x000fe200078ec0ff */
[C---:B------:R-:W-:Y:S01]  /*9350*/  FFMA R4, R41.reuse, R40, R4 ;  /* 0x0000002829047223 */ /* 0x040fe20000000004 */
[C---:B------:R-:W-:Y:S01]  /*9360*/  FMUL R6, R38.reuse, R6 ;  /* 0x0000000626067220 */ /* 0x040fe20000400000 */
[----:B------:R-:W-:Y:S01]  /*9370*/  FFMA R5, R41, R42, R5 ;  /* 0x0000002a29057223 */ /* 0x000fe20000000005 */
[----:B------:R-:W-:Y:S01]  /*9380*/  SHF.L.U32 R59, R65, 0x10, RZ ;  /* 0x00000010413b7819 */ /* 0x000fe200000006ff */
[----:B------:R1:W-:Y:S01]  /*9390*/  SYNCS.ARRIVE.TRANS64.RED.A1T0 RZ, [R100+URZ], RZ ;  /* 0x000000ff64ff79a7 */ /* 0x0003e200081004ff */
[----:B------:R-:W-:Y:S01]  /*93a0*/  FFMA R6, R41, R43, R6 ;  /* 0x0000002b29067223 */ /* 0x000fe20000000006 */
[C---:B------:R-:W-:Y:S01]  /*93b0*/  FMUL R7, R38.reuse, R7 ;  /* 0x0000000726077220 */ /* 0x040fe20000400000 */
[----:B------:R-:W-:Y:S01]  /*93c0*/  F2FP.BF16.F32.PACK_AB R104, R5, R4 ;  /* 0x000000040568723e */ /* 0x000fe200000010ff */
[C---:B------:R-:W-:Y:S01]  /*93d0*/  FMUL R8, R38.reuse, R8 ;  /* 0x0000000826087220 */ /* 0x040fe20000400000 */
[----:B------:R-:W-:Y:S01]  /*93e0*/  FMUL R9, R38, R9 ;  /* 0x0000000926097220 */ /* 0x000fe20000400000 */
[----:B------:R-:W-:Y:S01]  /*93f0*/  LOP3.LUT R60, R65, 0xffff0000, RZ, 0xc0, !PT ;  /* 0xffff0000413c7812 */ /* 0x000fe200078ec0ff */
[C---:B------:R-:W-:Y:S01]  /*9400*/  FFMA R7, R41.reuse, R44, R7 ;  /* 0x0000002c29077223 */ /* 0x040fe20000000007 */
[C---:B------:R-:W-:Y:S01]  /*9410*/  FFMA R8, R41.reuse, R45, R8 ;  /* 0x0000002d29087223 */ /* 0x040fe20000000008 */
[----:B------:R-:W-:Y:S01]  /*9420*/  SHF.L.U32 R61, R66, 0x10, RZ ;  /* 0x00000010423d7819 */ /* 0x000fe200000006ff */
[----:B------:R-:W-:Y:S01]  /*9430*/  FFMA R9, R41, R46, R9 ;  /* 0x0000002e29097223 */ /* 0x000fe20000000009 */
[C---:B------:R-:W-:Y:S01]  /*9440*/  FMUL R10, R38.reuse, R10 ;  /* 0x0000000a260a7220 */ /* 0x040fe20000400000 */
[----:B------:R-:W-:Y:S01]  /*9450*/  F2FP.BF16.F32.PACK_AB R105, R7, R6 ;  /* 0x000000060769723e */ /* 0x000fe200000010ff */
[C---:B------:R-:W-:Y:S01]  /*9460*/  FMUL R11, R38.reuse, R11 ;  /* 0x0000000b260b7220 */ /* 0x040fe20000400000 */
[----:B------:R-:W-:Y:S01]  /*9470*/  FMUL R0, R38, R12 ;  /* 0x0000000c26007220 */ /* 0x000fe20000400000 */
[----:B------:R-:W-:Y:S01]  /*9480*/  F2FP.BF16.F32.PACK_AB R106, R9, R8 ;  /* 0x00000008096a723e */ /* 0x000fe200000010ff */
[C---:B------:R-:W-:Y:S01]  /*9490*/  FFMA R10, R41.reuse, R47, R10 ;  /* 0x0000002f290a7223 */ /* 0x040fe2000000000a */
[C---:B------:R-:W-:Y:S01]  /*94a0*/  FFMA R11, R41.reuse, R48, R11 ;  /* 0x00000030290b7223 */ /* 0x040fe2000000000b */
[----:B------:R-:W-:Y:S01]  /*94b0*/  LOP3.LUT R62, R66, 0xffff0000, RZ, 0xc0, !PT ;  /* 0xffff0000423e7812 */ /* 0x000fe200078ec0ff */
[----:B------:R-:W-:Y:S01]  /*94c0*/  FFMA R0, R41, R49, R0 ;  /* 0x0000003129007223 */ /* 0x000fe20000000000 */
[C---:B------:R-:W-:Y:S01]  /*94d0*/  FMUL R2, R38.reuse, R13 ;  /* 0x0000000d26027220 */ /* 0x040fe20000400000 */
[----:B------:R-:W-:Y:S01]  /*94e0*/  SHF.L.U32 R63, R67, 0x10, RZ ;  /* 0x00000010433f7819 */ /* 0x000fe200000006ff */
[C---:B------:R-:W-:Y:S01]  /*94f0*/  FMUL R3, R38.reuse, R14 ;  /* 0x0000000e26037220 */ /* 0x040fe20000400000 */
[----:B------:R-:W-:Y:S01]  /*9500*/  F2FP.BF16.F32.PACK_AB R107, R11, R10 ;  /* 0x0000000a0b6b723e */ /* 0x000fe200000010ff */
[----:B------:R-:W-:Y:S01]  /*9510*/  FFMA R2, R41, R51, R2 ;  /* 0x0000003329027223 */ /* 0x000fe20000000002 */
[C---:B------:R-:W-:Y:S01]  /*9520*/  FMUL R15, R38.reuse, R15 ;  /* 0x0000000f260f7220 */ /* 0x040fe20000400000 */
[C---:B------:R-:W-:Y:S01]  /*9530*/  FMUL R12, R38.reuse, R16 ;  /* 0x00000010260c7220 */ /* 0x040fe20000400000 */
[----:B------:R-:W-:Y:S01]  /*9540*/  FMUL R13, R38, R17 ;  /* 0x00000011260d7220 */ /* 0x000fe20000400000 */
[----:B------:R1:W-:Y:S01]  /*9550*/  STS.128 [R96+0x6000], R104 ;  /* 0x0060006860007388 */ /* 0x0003e20000000c00 */
[----:B------:R-:W-:Y:S01]  /*9560*/  LOP3.LUT R64, R67, 0xffff0000, RZ, 0xc0, !PT ;  /* 0xffff000043407812 */ /* 0x000fe200078ec0ff */
[C---:B------:R-:W-:Y:S01]  /*9570*/  FFMA R3, R41.reuse, R50, R3 ;  /* 0x0000003229037223 */ /* 0x040fe20000000003 */
[----:B------:R-:W-:Y:S01]  /*9580*/  SHF.L.U32 R65, R72, 0x10, RZ ;  /* 0x0000001048417819 */ /* 0x000fe200000006ff */
[C---:B------:R-:W-:Y:S01]  /*9590*/  FFMA R15, R41.reuse, R52, R15 ;  /* 0x00000034290f7223 */ /* 0x040fe2000000000f */
[----:B------:R-:W-:Y:S01]  /*95a0*/  F2FP.BF16.F32.PACK_AB R108, R2, R0 ;  /* 0x00000000026c723e */ /* 0x000fe200000010ff */
[C---:B------:R-:W-:Y:S01]  /*95b0*/  FFMA R12, R41.reuse, R53, R12 ;  /* 0x00000035290c7223 */ /* 0x040fe2000000000c */
[C---:B------:R-:W-:Y:S01]  /*95c0*/  FFMA R13, R41.reuse, R54, R13 ;  /* 0x00000036290d7223 */ /* 0x040fe2000000000d */
[C---:B------:R-:W-:Y:S01]  /*95d0*/  FMUL R14, R38.reuse, R18 ;  /* 0x00000012260e7220 */ /* 0x040fe20000400000 */
[C---:B------:R-:W-:Y:S01]  /*95e0*/  FMUL R19, R38.reuse, R19 ;  /* 0x0000001326137220 */ /* 0x040fe20000400000 */
[C---:B------:R-:W-:Y:S01]  /*95f0*/  FMUL R16, R38.reuse, R20 ;  /* 0x0000001426107220 */ /* 0x040fe20000400000 */
[C---:B------:R-:W-:Y:S01]  /*9600*/  FMUL R17, R38.reuse, R21 ;  /* 0x0000001526117220 */ /* 0x040fe20000400000 */
[C---:B------:R-:W-:Y:S01]  /*9610*/  FFMA R14, R41.reuse, R55, R14 ;  /* 0x00000037290e7223 */ /* 0x040fe2000000000e */
        /* <DEDUP_REMOVED lines=9> */
[----:B------:R-:W-:Y:S01]  /*96b0*/  FFMA R23, R41, R60, R23 ;  /* 0x0000003c29177223 */ /* 0x000fe20000000017 */
[C---:B------:R-:W-:Y:S01]  /*96c0*/  FMUL R27, R38.reuse, R27 ;  /* 0x0000001b261b7220 */ /* 0x040fe20000400000 */
[----:B------:R-:W-:Y:S01]  /*96d0*/  F2FP.BF16.F32.PACK_AB R109, R15, R3 ;  /* 0x000000030f6d723e */ /* 0x000fe200000010ff */
[----:B------:R-:W-:Y:S01]  /*96e0*/  FFMA R20, R41, R61, R20 ;  /* 0x0000003d29147223 */ /* 0x000fe20000000014 */
[----:B------:R-:W-:Y:S01]  /*96f0*/  F2FP.BF16.F32.PACK_AB R110, R13, R12 ;  /* 0x0000000c0d6e723e */ /* 0x000fe200000010ff */
[----:B------:R-:W-:Y:S01]  /*9700*/  FMUL R24, R38, R28 ;  /* 0x0000001c26187220 */ /* 0x000fe20000400000 */
[----:B------:R-:W-:Y:S01]  /*9710*/  F2FP.BF16.F32.PACK_AB R111, R19, R14 ;  /* 0x0000000e136f723e */ /* 0x000fe200000010ff */
[----:B------:R-:W-:Y:S01]  /*9720*/  FFMA R21, R41, R62, R21 ;  /* 0x0000003e29157223 */ /* 0x000fe20000000015 */
[----:B------:R-:W-:Y:S01]  /*9730*/  LOP3.LUT R66, R72, 0xffff0000, RZ, 0xc0, !PT ;  /* 0xffff000048427812 */ /* 0x000fe200078ec0ff */
[C---:B------:R-:W-:Y:S01]  /*9740*/  FMUL R25, R38.reuse, R29 ;  /* 0x0000001d26197220 */ /* 0x040fe20000400000 */
[----:B------:R-:W-:Y:S01]  /*9750*/  SHF.L.U32 R67, R73, 0x10, RZ ;  /* 0x0000001049437819 */ /* 0x000fe200000006ff */
[----:B------:R1:W-:Y:S01]  /*9760*/  STS.128 [R95+0x6010], R108 ;  /* 0x0060106c5f007388 */ /* 0x0003e20000000c00 */
[----:B------:R-:W-:Y:S01]  /*9770*/  FFMA R22, R41, R63, R22 ;  /* 0x0000003f29167223 */ /* 0x000fe20000000016 */
[----:B------:R-:W-:Y:S01]  /*9780*/  LOP3.LUT R68, R73, 0xffff0000, RZ, 0xc0, !PT ;  /* 0xffff000049447812 */ /* 0x000fe200078ec0ff */
[----:B------:R-:W-:Y:S01]  /*9790*/  FMUL R26, R38, R30 ;  /* 0x0000001e261a7220 */ /* 0x000fe20000400000 */
[C---:B------:R-:W-:Y:S01]  /*97a0*/  FFMA R27, R41.reuse, R64, R27 ;  /* 0x00000040291b7223 */ /* 0x040fe2000000001b */
[----:B------:R-:W-:Y:S01]  /*97b0*/  SHF.L.U32 R69, R74, 0x10, RZ ;  /* 0x000000104a457819 */ /* 0x000fe200000006ff */
[----:B------:R-:W-:Y:S01]  /*97c0*/  FMUL R31, R38, R31 ;  /* 0x0000001f261f7220 */ /* 0x000fe20000400000 */
[C---:B------:R-:W-:Y:S01]  /*97d0*/  FFMA R24, R41.reuse, R65, R24 ;  /* 0x0000004129187223 */ /* 0x040fe20000000018 */
[----:B------:R-:W-:Y:S01]  /*97e0*/  LOP3.LUT R70, R74, 0xffff0000, RZ, 0xc0, !PT ;  /* 0xffff00004a467812 */ /* 0x000fe200078ec0ff */
[C---:B------:R-:W-:Y:S01]  /*97f0*/  FMUL R28, R38.reuse, R32 ;  /* 0x00000020261c7220 */ /* 0x040fe20000400000 */
[----:B------:R-:W-:Y:S01]  /*9800*/  FFMA R25, R41, R66, R25 ;  /* 0x0000004229197223 */ /* 0x000fe20000000019 */
[----:B------:R-:W-:Y:S01]  /*9810*/  SHF.L.U32 R71, R75, 0x10, RZ ;  /* 0x000000104b477819 */ /* 0x000fe200000006ff */
[C---:B------:R-:W-:Y:S01]  /*9820*/  FMUL R29, R38.reuse, R33 ;  /* 0x00000021261d7220 */ /* 0x040fe20000400000 */
[----:B------:R-:W-:Y:S01]  /*9830*/  FFMA R26, R41, R67, R26 ;  /* 0x00000043291a7223 */ /* 0x000fe2000000001a */
[----:B------:R-:W-:Y:S01]  /*9840*/  LOP3.LUT R72, R75, 0xffff0000, RZ, 0xc0, !PT ;  /* 0xffff00004b487812 */ /* 0x000fe200078ec0ff */
        /* <DEDUP_REMOVED lines=26> */
[----:B------:R-:W-:Y:S02]  /*99f0*/  UIADD3 UR9, UPT, UPT, UR49, 0x60, URZ ;  /* 0x0000006031097890 */ /* 0x000fe4000fffe0ff */
[----:B------:R-:W-:Y:S01]  /*9a00*/  UIADD3 UR8, UPT, UPT, UR44, 0x6200, URZ ;  /* 0x000062002c087890 */ /* 0x000fe2000fffe0ff */
[----:B------:R-:W-:Y:S01]  /*9a10*/  UMOV UR10, UR50 ;  /* 0x00000032000a7c82 */ /* 0x000fe20008000000 */
[----:B------:R-:W-:Y:S01]  /*9a20*/  UMOV UR11, UR36 ;  /* 0x00000024000b7c82 */ /* 0x000fe20008000000 */
[----:B---3--:R-:W-:Y:S04]  /*9a30*/  UIADD3 UR4, UP0, UPT, UR6, 0x680, URZ ;  /* 0x0000068006047890 */ /* 0x008fe8000ff1e0ff */
[----:B------:R-:W-:Y:S09]  /*9a40*/  UIADD3.X UR5, UPT, UPT, URZ, UR7, URZ, UP0, !UPT ;  /* 0x00000007ff057290 */ /* 0x000ff200087fe4ff */
[----:B------:R3:W-:Y:S01]  /*9a50*/  UTMASTG.3D [UR8], [UR4] ;  /* 0x00000008040073b5 */ /* 0x0007e20008010000 */
[----:B------:R0:W-:Y:S01]  /*9a60*/  UTMACMDFLUSH ;  /* 0x00000000000079b7 */ /* 0x0001e20000000000 */
[----:B---3--:R-:W-:Y:S04]  /*9a70*/  DEPBAR.LE SB0, 0x1 ;  /* 0x000080400000791a */ /* 0x008fe80000000000 */
.L_x_146:
[----:B------:R-:W-:Y:S05]  /*9a80*/  BSYNC.RECONVERGENT B0 ;  /* 0x0000000000007941 */ /* 0x000fea0003800200 */
.L_x_145:
[----:B------:R-:W-:Y:S01]  /*9a90*/  BAR.SYNC.DEFER_BLOCKING 0x1, 0x80 ;  /* 0x0042000000007b1d */ /* 0x000fe20000010000 */
[----:B------:R-:W-:Y:S01]  /*9aa0*/  UISETP.NE.AND UP0, UPT, UR47, -0x4, UPT ;  /* 0xfffffffc2f00788c */ /* 0x000fe2000bf05270 */
[----:B------:R-:W-:Y:S08]  /*9ab0*/  IADD3 R0, PT, PT, R36, 0x1, RZ ;  /* 0x0000000124007810 */ /* 0x000ff00007ffe0ff */
[----:B------:R-:W-:Y:S05]  /*9ac0*/  BRA.U !UP0, `(.L_x_147) ;  /* 0x0000000108247547 */ /* 0x000fea000b800000 */
[----:B------:R-:W-:Y:S01]  /*9ad0*/  ISETP.NE.AND P0, PT, R99, RZ, PT ;  /* 0x000000ff6300720c */ /* 0x000fe20003f05270 */
[----:B------:R-:W-:Y:S01]  /*9ae0*/  IMAD.U32 R2, RZ, RZ, UR46 ;  /* 0x0000002eff027e24 */ /* 0x000fe2000f8e00ff */
[----:B------:R-:W-:Y:S04]  /*9af0*/  UIADD3 UR4, UPT, UPT, UR46, 0x1, URZ ;  /* 0x000000012e047890 */ /* 0x000fe8000fffe0ff */
[----:B------:R-:W-:Y:S04]  /*9b00*/  UISETP.NE.AND UP0, UPT, UR4, 0x4, UPT ;  /* 0x000000040400788c */ /* 0x000fe8000bf05270 */
[----:B------:R-:W-:Y:S03]  /*9b10*/  USEL UR46, UR4, URZ, UP0 ;  /* 0x000000ff042e7287 */ /* 0x000fe60008000000 */
[----:B------:R-:W-:Y:S05]  /*9b20*/  @P0 LEA R2, R2, UR44, 0x3 ;  /* 0x0000002c02020c11 */ /* 0x000fea000f8e18ff */
[----:B------:R-:W-:Y:S05]  /*9b30*/  @P0 VIADD R2, R2, 0xa0 ;  /* 0x000000a002020836 */ /* 0x000fea0000000000 */
[----:B------:R-:W-:Y:S04]  /*9b40*/  @P0 PRMT R2, R101, 0x654, R2 ;  /* 0x0000065465020816 */ /* 0x000fe80000000002 */
[----:B------:R3:W-:Y:S03]  /*9b50*/  @P0 SYNCS.ARRIVE.TRANS64.RED.A1T0 RZ, [R2+URZ], RZ ;  /* 0x000000ff02ff09a7 */ /* 0x0007e600081004ff */
.L_x_147:
[----:B------:R-:W-:Y:S01]  /*9b60*/  R2UR UR4, R86 ;  /* 0x00000000560472ca */ /* 0x000fe200000e0000 */
[----:B------:R-:W-:Y:S01]  /*9b70*/  UISETP.NE.AND UP0, UPT, UR62, URZ, UPT ;  /* 0x000000ff3e00728c */ /* 0x000fe2000bf05270 */
[----:B------:R-:W-:Y:S01]  /*9b80*/  ISETP.NE.AND P0, PT, R89, 0x2, PT ;  /* 0x000000025900780c */ /* 0x000fe20003f05270 */
[----:B------:R-:W-:Y:S01]  /*9b90*/  UIADD3 UR16, UPT, UPT, UR38, UR63, URZ ;  /* 0x0000003f26107290 */ /* 0x000fe2000fffe0ff */
[----:B------:R-:W-:Y:S01]  /*9ba0*/  ISETP.NE.AND P1, PT, R0, 0x4, PT ;  /* 0x000000040000780c */ /* 0x000fe20003f25270 */
[----:B------:R-:W-:Y:S01]  /*9bb0*/  UIADD3 UR47, UPT, UPT, UR47, 0x4, URZ ;  /* 0x000000042f2f7890 */ /* 0x000fe2000fffe0ff */
[----:B---3--:R-:W-:Y:S01]  /*9bc0*/  SEL R2, RZ, 0x1, P0 ;  /* 0x00000001ff027807 */ /* 0x008fe20000000000 */
[----:B------:R-:W-:Y:S01]  /*9bd0*/  UMOV UR36, UR61 ;  /* 0x0000003d00247c82 */ /* 0x000fe20008000000 */
[----:B------:R-:W-:Y:S02]  /*9be0*/  SEL R3, RZ, 0x1, P1 ;  /* 0x00000001ff037807 */ /* 0x000fe40000800000 */
[----:B------:R-:W-:Y:S02]  /*9bf0*/  LOP3.LUT R91, R91, R2, RZ, 0x3c, !PT ;  /* 0x000000025b5b7212 */ /* 0x000fe400078e3cff */
[----:B------:R-:W-:Y:S01]  /*9c00*/  LOP3.LUT R92, R92, R3, RZ, 0x3c, !PT ;  /* 0x000000035c5c7212 */ /* 0x000fe200078e3cff */
[----:B------:R-:W-:Y:S01]  /*9c10*/  UIADD3 UR20, UPT, UPT, UR37, UR4, URZ ;  /* 0x0000000425147290 */ /* 0x000fe2000fffe0ff */
[----:B------:R-:W-:Y:S02]  /*9c20*/  SEL R89, R89, RZ, P0 ;  /* 0x000000ff59597207 */ /* 0x000fe40000000000 */
[----:B------:R-:W-:Y:S01]  /*9c30*/  SEL R36, R0, RZ, P1 ;  /* 0x000000ff00247207 */ /* 0x000fe20000800000 */
[----:B------:R-:W-:Y:S08]  /*9c40*/  BRA.U UP0, `(.L_x_148) ;  /* 0xffffffc100047547 */ /* 0x000ff0000b83ffff */
[----:B------:R-:W3:Y:S01]  /*9c50*/  LDCU.64 UR4, c[0x0][0x888] ;  /* 0x00011100ff0477ac */ /* 0x000ee20008000a00 */
[----:B------:R-:W4:Y:S01]  /*9c60*/  LDCU.64 UR6, c[0x0][0x890] ;  /* 0x00011200ff0677ac */ /* 0x000f220008000a00 */
[----:B---3--:R-:W-:Y:S02]  /*9c70*/  ISETP.NE.U32.AND P2, PT, RZ, UR4, PT ;  /* 0x00000004ff007c0c */ /* 0x008fe4000bf45070 */
[----:B----4-:R-:W-:Y:S02]  /*9c80*/  ISETP.NE.U32.AND P1, PT, RZ, UR6, PT ;  /* 0x00000006ff007c0c */ /* 0x010fe4000bf25070 */
[----:B------:R-:W-:Y:S02]  /*9c90*/  ISETP.NE.AND.EX P2, PT, RZ, UR5, PT, P2 ;  /* 0x00000005ff007c0c */ /* 0x000fe4000bf45320 */
[----:B------:R-:W-:-:S13]  /*9ca0*/  ISETP.NE.AND.EX P0, PT, RZ, UR7, PT, P1 ;  /* 0x00000007ff007c0c */ /* 0x000fda000bf05310 */
[----:B------:R-:W-:Y:S05]  /*9cb0*/  @P2 BRA P0, `(.L_x_149) ;  /* 0x00000000003c2947 */ /* 0x000fea0000000000 */
[----:B------:R-:W-:-:S13]  /*9cc0*/  ISETP.NE.AND.EX P1, PT, RZ, UR7, PT, P1 ;  /* 0x00000007ff007c0c */ /* 0x000fda000bf25310 */
[----:B------:R-:W-:Y:S05]  /*9cd0*/  @P1 BRA `(.L_x_150) ;  /* 0x00000000000c1947 */ /* 0x000fea0003800000 */
[----:B------:R-:W-:-:S13]  /*9ce0*/  FSETP.NEU.AND P0, PT, R41, RZ, PT ;  /* 0x000000ff2900720b */ /* 0x000fda0003f0d000 */
[----:B------:R-:W-:Y:S05]  /*9cf0*/  @!P0 EXIT ;  /* 0x000000000000894d */ /* 0x000fea0003800000 */
[----:B------:R-:W-:Y:S05]  /*9d00*/  BRA `(.L_x_149) ;  /* 0x0000000000287947 */ /* 0x000fea0003800000 */
.L_x_150:
[----:B------:R-:W-:Y:S01]  /*9d10*/  ISETP.NE.AND P0, PT, R88, RZ, PT ;  /* 0x000000ff5800720c */ /* 0x000fe20003f05270 */
[----:B------:R-:W-:-:S12]  /*9d20*/  BSSY.RECONVERGENT B0, `(.L_x_149) ;  /* 0x0000008000007945 */ /* 0x000fd80003800200 */
[----:B------:R-:W-:Y:S05]  /*9d30*/  @P0 BRA `(.L_x_151) ;  /* 0x0000000000100947 */ /* 0x000fea0003800000 */
[----:B------:R-:W-:-:S04]  /*9d40*/  ISETP.NE.U32.AND P0, PT, RZ, UR4, PT ;  /* 0x00000004ff007c0c */ /* 0x000fc8000bf05070 */
[----:B------:R-:W-:-:S13]  /*9d50*/  ISETP.NE.AND.EX P0, PT, RZ, UR5, PT, P0 ;  /* 0x00000005ff007c0c */ /* 0x000fda000bf05300 */
[----:B------:R-:W-:Y:S05]  /*9d60*/  @!P0 EXIT ;  /* 0x000000000000894d */ /* 0x000fea0003800000 */
[----:B------:R-:W-:Y:S05]  /*9d70*/  BRA `(.L_x_152) ;  /* 0x0000000000087947 */ /* 0x000fea0003800000 */
.L_x_151:
[----:B------:R-:W-:-:S13]  /*9d80*/  FSETP.NEU.AND P0, PT, R41, RZ, PT ;  /* 0x000000ff2900720b */ /* 0x000fda0003f0d000 */
[----:B------:R-:W-:Y:S05]  /*9d90*/  @!P0 EXIT ;  /* 0x000000000000894d */ /* 0x000fea0003800000 */
.L_x_152:
[----:B------:R-:W-:Y:S05]  /*9da0*/  BSYNC.RECONVERGENT B0 ;  /* 0x0000000000007941 */ /* 0x000fea0003800200 */
.L_x_149:
[----:B------:R-:W-:Y:S01]  /*9db0*/  ULEA UR6, UR46, UR44, 0x3 ;  /* 0x0000002c2e067291 */ /* 0x000fe2000f8e18ff */
[----:B------:R-:W-:-:S04]  /*9dc0*/  DEPBAR.LE SB0, 0x0 ;  /* 0x000080000000791a */ /* 0x000fc80000000000 */
[----:B------:R-:W-:-:S04]  /*9dd0*/  UIADD3 UR6, UPT, UPT, UR6, 0xa0, URZ ;  /* 0x000000a006067890 */ /* 0x000fc8000fffe0ff */
[----:B------:R-:W-:-:S09]  /*9de0*/  UPRMT UR6, UR52, 0x654, UR6 ;  /* 0x0000065434067896 */ /* 0x000fd20008000006 */
[----:B------:R-:W-:Y:S01]  /*9df0*/  SYNCS.ARRIVE.TRANS64.RED.A1T0 RZ, [UR6], RZ ;  /* 0x000000ffffff79a7 */ /* 0x000fe20008100406 */
[----:B------:R-:W-:Y:S05]  /*9e00*/  EXIT ;  /* 0x000000000000794d */ /* 0x000fea0003800000 */
.L_x_24:
[----:B--2---:R2:W1:Y:S02]  /*9e10*/  SYNCS.PHASECHK.TRANS64.TRYWAIT P0, [R0+URZ+0x140], R3 ;  /* 0x00014003000075a7 */ /* 0x00446400080011ff */
[----:B-1----:R-:W-:Y:S05]  /*9e20*/  @!P0 NANOSLEEP.SYNCS 0x989680 ;  /* 0x009896800000895d */ /* 0x002fea0003900000 */
[----:B------:R-:W1:Y:S02]  /*9e30*/  @!P0 SYNCS.PHASECHK.TRANS64 P0, [R0+URZ+0x140], R3 ;  /* 0x00014003000085a7 */ /* 0x000e6400080010ff */
[----:B-1----:R-:W-:Y:S05]  /*9e40*/  @!P0 BRA `(.L_x_24) ;  /* 0xfffffffc00f08947 */ /* 0x002fea000383ffff */
[----:B------:R-:W-:Y:S05]  /*9e50*/  BRA `(.L_x_153) ;  /* 0xffffff7c00807947 */ /* 0x000fea000383ffff */
.L_x_27:
[----:B-1----:R-:W-:-:S07]  /*9e60*/  MOV R0, UR33 ;  /* 0x0000002100007c02 */ /* 0x002fce0008000f00 */
.L_x_154:
[----:B-1----:R1:W2:Y:S02]  /*9e70*/  SYNCS.PHASECHK.TRANS64.TRYWAIT P0, [R0+URZ+0x40], R3 ;  /* 0x00004003000075a7 */ /* 0x0022a400080011ff */
[----:B--2---:R-:W-:Y:S05]  /*9e80*/  @!P0 NANOSLEEP.SYNCS 0x989680 ;  /* 0x009896800000895d */ /* 0x004fea0003900000 */
[----:B------:R-:W2:Y:S02]  /*9e90*/  @!P0 SYNCS.PHASECHK.TRANS64 P0, [R0+URZ+0x40], R3 ;  /* 0x00004003000085a7 */ /* 0x000ea400080010ff */
[----:B--2---:R-:W-:Y:S05]  /*9ea0*/  @!P0 BRA `(.L_x_154) ;  /* 0xfffffffc00f08947 */ /* 0x004fea000383ffff */
[----:B------:R-:W-:Y:S05]  /*9eb0*/  BRA `(.L_x_26) ;  /* 0xffffff7c00d07947 */ /* 0x000fea000383ffff */
.L_x_34:
[----:B-1----:R-:W-:-:S07]  /*9ec0*/  MOV R0, UR17 ;  /* 0x0000001100007c02 */ /* 0x002fce0008000f00 */
.L_x_155:
[----:B-1----:R1:W2:Y:S02]  /*9ed0*/  SYNCS.PHASECHK.TRANS64.TRYWAIT P0, [R0+URZ+0x40], R3 ;  /* 0x00004003000075a7 */ /* 0x0022a400080011ff */
[----:B--2---:R-:W-:Y:S05]  /*9ee0*/  @!P0 NANOSLEEP.SYNCS 0x989680 ;  /* 0x009896800000895d */ /* 0x004fea0003900000 */
[----:B------:R-:W2:Y:S02]  /*9ef0*/  @!P0 SYNCS.PHASECHK.TRANS64 P0, [R0+URZ+0x40], R3 ;  /* 0x00004003000085a7 */ /* 0x000ea400080010ff */
[----:B--2---:R-:W-:Y:S05]  /*9f00*/  @!P0 BRA `(.L_x_155) ;  /* 0xfffffffc00f08947 */ /* 0x004fea000383ffff */
[----:B------:R-:W-:Y:S05]  /*9f10*/  BRA `(.L_x_33) ;  /* 0xffffff80009c7947 */ /* 0x000fea000383ffff */
.L_x_39:
[----:B-1----:R1:W2:Y:S02]  /*9f20*/  SYNCS.PHASECHK.TRANS64.TRYWAIT P0, [R3+URZ+0xd0], R0 ;  /* 0x0000d000030075a7 */ /* 0x0022a400080011ff */
[----:B--2---:R-:W-:Y:S05]  /*9f30*/  @!P0 NANOSLEEP.SYNCS 0x989680 ;  /* 0x009896800000895d */ /* 0x004fea0003900000 */
[----:B------:R-:W2:Y:S02]  /*9f40*/  @!P0 SYNCS.PHASECHK.TRANS64 P0, [R3+URZ+0xd0], R0 ;  /* 0x0000d000030085a7 */ /* 0x000ea400080010ff */
[----:B--2---:R-:W-:Y:S05]  /*9f50*/  @!P0 BRA `(.L_x_39) ;  /* 0xfffffffc00f08947 */ /* 0x004fea000383ffff */
[----:B------:R-:W-:Y:S05]  /*9f60*/  BRA `(.L_x_156) ;  /* 0xffffff8400407947 */ /* 0x000fea000383ffff */
.L_x_43:
[----:B-1----:R-:W-:-:S07]  /*9f70*/  MOV R0, UR4 ;  /* 0x0000000400007c02 */ /* 0x002fce0008000f00 */
.L_x_157:
[----:B-1----:R1:W2:Y:S02]  /*9f80*/  SYNCS.PHASECHK.TRANS64.TRYWAIT P0, [R0+URZ], R3 ;  /* 0x00000003000075a7 */ /* 0x0022a400080011ff */
[----:B--2---:R-:W-:Y:S05]  /*9f90*/  @!P0 NANOSLEEP.SYNCS 0x989680 ;  /* 0x009896800000895d */ /* 0x004fea0003900000 */
[----:B------:R-:W2:Y:S02]  /*9fa0*/  @!P0 SYNCS.PHASECHK.TRANS64 P0, [R0+URZ], R3 ;  /* 0x00000003000085a7 */ /* 0x000ea400080010ff */
[----:B--2---:R-:W-:Y:S05]  /*9fb0*/  @!P0 BRA `(.L_x_157) ;  /* 0xfffffffc00f08947 */ /* 0x004fea000383ffff */
[----:B------:R-:W-:Y:S05]  /*9fc0*/  BRA `(.L_x_158) ;  /* 0xffffff8800e87947 */ /* 0x000fea000383ffff */
.L_x_44:
[----:B------:R-:W-:-:S07]  /*9fd0*/  MOV R0, UR5 ;  /* 0x0000000500007c02 */ /* 0x000fce0008000f00 */
.L_x_159:
[----:B-1----:R1:W2:Y:S02]  /*9fe0*/  SYNCS.PHASECHK.TRANS64.TRYWAIT P0, [R0+URZ], R3 ;  /* 0x00000003000075a7 */ /* 0x0022a400080011ff */
[----:B--2---:R-:W-:Y:S05]  /*9ff0*/  @!P0 NANOSLEEP.SYNCS 0x989680 ;  /* 0x009896800000895d */ /* 0x004fea0003900000 */
[----:B------:R-:W2:Y:S02]  /*a000*/  @!P0 SYNCS.PHASECHK.TRANS64 P0, [R0+URZ], R3 ;  /* 0x00000003000085a7 */ /* 0x000ea400080010ff */
[----:B--2---:R-:W-:Y:S05]  /*a010*/  @!P0 BRA `(.L_x_159) ;  /* 0xfffffffc00f08947 */ /* 0x004fea000383ffff */
[----:B------:R-:W-:Y:S05]  /*a020*/  BRA `(.L_x_160) ;  /* 0xffffff8800f47947 */ /* 0x000fea000383ffff */
.L_x_45:
[----:B------:R-:W-:-:S07]  /*a030*/  MOV R0, UR5 ;  /* 0x0000000500007c02 */ /* 0x000fce0008000f00 */
.L_x_161:
[----:B-1----:R1:W2:Y:S02]  /*a040*/  SYNCS.PHASECHK.TRANS64.TRYWAIT P0, [R0+URZ], R3 ;  /* 0x00000003000075a7 */ /* 0x0022a400080011ff */
[----:B--2---:R-:W-:Y:S05]  /*a050*/  @!P0 NANOSLEEP.SYNCS 0x989680 ;  /* 0x009896800000895d */ /* 0x004fea0003900000 */
[----:B------:R-:W2:Y:S02]  /*a060*/  @!P0 SYNCS.PHASECHK.TRANS64 P0, [R0+URZ], R3 ;  /* 0x00000003000085a7 */ /* 0x000ea400080010ff */
[----:B--2---:R-:W-:Y:S05]  /*a070*/  @!P0 BRA `(.L_x_161) ;  /* 0xfffffffc00f08947 */ /* 0x004fea000383ffff */
[----:B------:R-:W-:Y:S05]  /*a080*/  BRA `(.L_x_162) ;  /* 0xffffff8c00007947 */ /* 0x000fea000383ffff */
.L_x_46:
[----:B------:R-:W-:-:S07]  /*a090*/  MOV R0, UR5 ;  /* 0x0000000500007c02 */ /* 0x000fce0008000f00 */
.L_x_163:
[----:B-1----:R1:W2:Y:S02]  /*a0a0*/  SYNCS.PHASECHK.TRANS64.TRYWAIT P0, [R0+URZ], R3 ;  /* 0x00000003000075a7 */ /* 0x0022a400080011ff */
[----:B--2---:R-:W-:Y:S05]  /*a0b0*/  @!P0 NANOSLEEP.SYNCS 0x989680 ;  /* 0x009896800000895d */ /* 0x004fea0003900000 */
[----:B------:R-:W2:Y:S02]  /*a0c0*/  @!P0 SYNCS.PHASECHK.TRANS64 P0, [R0+URZ], R3 ;  /* 0x00000003000085a7 */ /* 0x000ea400080010ff */
[----:B--2---:R-:W-:Y:S05]  /*a0d0*/  @!P0 BRA `(.L_x_163) ;  /* 0xfffffffc00f08947 */ /* 0x004fea000383ffff */
[----:B------:R-:W-:Y:S05]  /*a0e0*/  BRA `(.L_x_164) ;  /* 0xffffff8c000c7947 */ /* 0x000fea000383ffff */
.L_x_47:
[----:B------:R-:W-:-:S07]  /*a0f0*/  MOV R0, UR5 ;  /* 0x0000000500007c02 */ /* 0x000fce0008000f00 */
.L_x_165:
[----:B-1----:R1:W2:Y:S02]  /*a100*/  SYNCS.PHASECHK.TRANS64.TRYWAIT P0, [R0+URZ], R3 ;  /* 0x00000003000075a7 */ /* 0x0022a400080011ff */
[----:B--2---:R-:W-:Y:S05]  /*a110*/  @!P0 NANOSLEEP.SYNCS 0x989680 ;  /* 0x009896800000895d */ /* 0x004fea0003900000 */
[----:B------:R-:W2:Y:S02]  /*a120*/  @!P0 SYNCS.PHASECHK.TRANS64 P0, [R0+URZ], R3 ;  /* 0x00000003000085a7 */ /* 0x000ea400080010ff */
[----:B--2---:R-:W-:Y:S05]  /*a130*/  @!P0 BRA `(.L_x_165) ;  /* 0xfffffffc00f08947 */ /* 0x004fea000383ffff */
[----:B------:R-:W-:Y:S05]  /*a140*/  BRA `(.L_x_166) ;  /* 0xffffff8c00187947 */ /* 0x000fea000383ffff */
.L_x_48:
[----:B------:R-:W-:-:S07]  /*a150*/  MOV R0, UR5 ;  /* 0x0000000500007c02 */ /* 0x000fce0008000f00 */
.L_x_167:
[----:B-1----:R1:W2:Y:S02]  /*a160*/  SYNCS.PHASECHK.TRANS64.TRYWAIT P0, [R0+URZ], R3 ;  /* 0x00000003000075a7 */ /* 0x0022a400080011ff */
[----:B--2---:R-:W-:Y:S05]  /*a170*/  @!P0 NANOSLEEP.SYNCS 0x989680 ;  /* 0x009896800000895d */ /* 0x004fea0003900000 */
[----:B------:R-:W2:Y:S02]  /*a180*/  @!P0 SYNCS.PHASECHK.TRANS64 P0, [R0+URZ], R3 ;  /* 0x00000003000085a7 */ /* 0x000ea400080010ff */
[----:B--2---:R-:W-:Y:S05]  /*a190*/  @!P0 BRA `(.L_x_167) ;  /* 0xfffffffc00f08947 */ /* 0x004fea000383ffff */
[----:B------:R-:W-:Y:S05]  /*a1a0*/  BRA `(.L_x_168) ;  /* 0xffffff8c00247947 */ /* 0x000fea000383ffff */
.L_x_49:
[----:B------:R-:W-:-:S07]  /*a1b0*/  MOV R0, UR5 ;  /* 0x0000000500007c02 */ /* 0x000fce0008000f00 */
.L_x_169:
[----:B-1----:R1:W2:Y:S02]  /*a1c0*/  SYNCS.PHASECHK.TRANS64.TRYWAIT P0, [R0+URZ], R3 ;  /* 0x00000003000075a7 */ /* 0x0022a400080011ff */
[----:B--2---:R-:W-:Y:S05]  /*a1d0*/  @!P0 NANOSLEEP.SYNCS 0x989680 ;  /* 0x009896800000895d */ /* 0x004fea0003900000 */
[----:B------:R-:W2:Y:S02]  /*a1e0*/  @!P0 SYNCS.PHASECHK.TRANS64 P0, [R0+URZ], R3 ;  /* 0x00000003000085a7 */ /* 0x000ea400080010ff */
[----:B--2---:R-:W-:Y:S05]  /*a1f0*/  @!P0 BRA `(.L_x_169) ;  /* 0xfffffffc00f08947 */ /* 0x004fea000383ffff */
[----:B------:R-:W-:Y:S05]  /*a200*/  BRA `(.L_x_170) ;  /* 0xffffff8c00307947 */ /* 0x000fea000383ffff */
.L_x_52:
[----:B--2---:R2:W3:Y:S02]  /*a210*/  SYNCS.PHASECHK.TRANS64.TRYWAIT P0, [R2+URZ+0x130], R5 ;  /* 0x00013005020075a7 */ /* 0x0044e400080011ff */
[----:B---3--:R-:W-:Y:S05]  /*a220*/  @!P0 NANOSLEEP.SYNCS 0x989680 ;  /* 0x009896800000895d */ /* 0x008fea0003900000 */
[----:B------:R-:W3:Y:S02]  /*a230*/  @!P0 SYNCS.PHASECHK.TRANS64 P0, [R2+URZ+0x130], R5 ;  /* 0x00013005020085a7 */ /* 0x000ee400080010ff */
[----:B---3--:R-:W-:Y:S05]  /*a240*/  @!P0 BRA `(.L_x_52) ;  /* 0xfffffffc00f08947 */ /* 0x008fea000383ffff */
[----:B------:R-:W-:Y:S05]  /*a250*/  BRA `(.L_x_171) ;  /* 0xffffff8c008c7947 */ /* 0x000fea000383ffff */
.L_x_53:
[----:B------:R-:W-:-:S07]  /*a260*/  MOV R2, UR4 ;  /* 0x0000000400027c02 */ /* 0x000fce0008000f00 */
.L_x_172:
[----:B--2---:R2:W3:Y:S02]  /*a270*/  SYNCS.PHASECHK.TRANS64.TRYWAIT P0, [R2+URZ+0xe0], R5 ;  /* 0x0000e005020075a7 */ /* 0x0044e400080011ff */
[----:B---3--:R-:W-:Y:S05]  /*a280*/  @!P0 NANOSLEEP.SYNCS 0x989680 ;  /* 0x009896800000895d */ /* 0x008fea0003900000 */
[----:B------:R-:W3:Y:S02]  /*a290*/  @!P0 SYNCS.PHASECHK.TRANS64 P0, [R2+URZ+0xe0], R5 ;  /* 0x0000e005020085a7 */ /* 0x000ee400080010ff */
[----:B---3--:R-:W-:Y:S05]  /*a2a0*/  @!P0 BRA `(.L_x_172) ;  /* 0xfffffffc00f08947 */ /* 0x008fea000383ffff */
[----:B------:R-:W-:Y:S05]  /*a2b0*/  BRA `(.L_x_173) ;  /* 0xffffff8c009c7947 */ /* 0x000fea000383ffff */
.L_x_54:
[----:B--2---:R2:W3:Y:S02]  /*a2c0*/  SYNCS.PHASECHK.TRANS64.TRYWAIT P1, [R2+URZ+0xd0], R5 ;  /* 0x0000d005020075a7 */ /* 0x0044e400080211ff */
[----:B---3--:R-:W-:Y:S05]  /*a2d0*/  @!P1 NANOSLEEP.SYNCS 0x989680 ;  /* 0x009896800000995d */ /* 0x008fea0003900000 */
[----:B------:R-:W3:Y:S02]  /*a2e0*/  @!P1 SYNCS.PHASECHK.TRANS64 P1, [R2+URZ+0xd0], R5 ;  /* 0x0000d005020095a7 */ /* 0x000ee400080210ff */
[----:B---3--:R-:W-:Y:S05]  /*a2f0*/  @!P1 BRA `(.L_x_54) ;  /* 0xfffffffc00f09947 */ /* 0x008fea000383ffff */
[----:B------:R-:W-:Y:S05]  /*a300*/  BRA `(.L_x_174) ;  /* 0xffffff8c00cc7947 */ /* 0x000fea000383ffff */
.L_x_57:
[----:B------:R-:W-:-:S07]  /*a310*/  MOV R0, UR4 ;  /* 0x0000000400007c02 */ /* 0x000fce0008000f00 */
.L_x_175:
[----:B--2---:R2:W3:Y:S02]  /*a320*/  SYNCS.PHASECHK.TRANS64.TRYWAIT P0, [R0+URZ+0xe0], R3 ;  /* 0x0000e003000075a7 */ /* 0x0044e400080011ff */
[----:B---3--:R-:W-:Y:S05]  /*a330*/  @!P0 NANOSLEEP.SYNCS 0x989680 ;  /* 0x009896800000895d */ /* 0x008fea0003900000 */
[----:B------:R-:W3:Y:S02]  /*a340*/  @!P0 SYNCS.PHASECHK.TRANS64 P0, [R0+URZ+0xe0], R3 ;  /* 0x0000e003000085a7 */ /* 0x000ee400080010ff */
[----:B---3--:R-:W-:Y:S05]  /*a350*/  @!P0 BRA `(.L_x_175) ;  /* 0xfffffffc00f08947 */ /* 0x008fea000383ffff */
[----:B------:R-:W-:Y:S05]  /*a360*/  BRA `(.L_x_56) ;  /* 0xffffff9000207947 */ /* 0x000fea000383ffff */
.L_x_66:
[----:B--2---:R-:W-:-:S04]  /*a370*/  MOV R0, UR5 ;  /* 0x0000000500007c02 */ /* 0x004fc80008000f00 */
[----:B------:R2:W3:Y:S03]  /*a380*/  SYNCS.PHASECHK.TRANS64.TRYWAIT P0, [R0+URZ+0x8], R7 ;  /* 0x00000807000075a7 */ /* 0x0004e600080011ff */
[----:B---3--:R-:W-:Y:S05]  /*a390*/  @!P0 NANOSLEEP.SYNCS 0x989680 ;  /* 0x009896800000895d */ /* 0x008fea0003900000 */
[----:B------:R-:W3:Y:S02]  /*a3a0*/  @!P0 SYNCS.PHASECHK.TRANS64 P0, [R0+URZ+0x8], R7 ;  /* 0x00000807000085a7 */ /* 0x000ee400080010ff */
[----:B---3--:R-:W-:Y:S05]  /*a3b0*/  @!P0 BRA `(.L_x_66) ;  /* 0xfffffffc00ec8947 */ /* 0x008fea000383ffff */
[----:B------:R-:W-:Y:S05]  /*a3c0*/  BRA `(.L_x_65) ;  /* 0xffffff9000d47947 */ /* 0x000fea000383ffff */
.L_x_68:
[----:B------:R-:W-:Y:S01]  /*a3d0*/  BSSY B0, `(.L_x_176) ;  /* 0x0000006000007945 */ /* 0x000fe20003800000 */
[----:B------:R-:W-:-:S07]  /*a3e0*/  MOV R15, 0xffffffff ;  /* 0xffffffff000f7802 */ /* 0x000fce0000000f00 */
[----:B-12--5:R-:W-:Y:S05]  /*a3f0*/  WARPSYNC.COLLECTIVE R15, `(.L_x_177) ;  /* 0x000000000f0c7348 */ /* 0x026fea0003c00000 */
[----:B------:R-:W-:Y:S02]  /*a400*/  ELECT P6, UR79, PT ;  /* 0x00000000004f782f */ /* 0x000fe400038c0000 */
[----:B------:R-:W-:Y:S01]  /*a410*/  MOV R14, UR79 ;  /* 0x0000004f000e7c02 */ /* 0x000fe20008000f00 */
[----:B-12--5:R-:W-:Y:S10]  /*a420*/  ENDCOLLECTIVE ;  /* 0x000000000000791b */ /* 0x026ff40003800000 */
.L_x_177:
[----:B------:R-:W-:Y:S05]  /*a430*/  BSYNC B0 ;  /* 0x0000000000007941 */ /* 0x000fea0003800000 */
.L_x_176:
[----:B------:R-:W-:Y:S01]  /*a440*/  PLOP3.LUT P0, PT, P6, PT, PT, 0x80, 0x8 ;  /* 0x000000000008781c */ /* 0x000fe2000370f070 */
[----:B------:R-:W-:-:S12]  /*a450*/  BRA `(.L_x_178) ;  /* 0xffffff9400007947 */ /* 0x000fd8000383ffff */
.L_x_70:
[----:B--2---:R-:W-:-:S04]  /*a460*/  MOV R0, UR5 ;  /* 0x0000000500007c02 */ /* 0x004fc80008000f00 */
[----:B------:R2:W3:Y:S03]  /*a470*/  SYNCS.PHASECHK.TRANS64.TRYWAIT P0, [R0+URZ+0x8], R5 ;  /* 0x00000805000075a7 */ /* 0x0004e600080011ff */
[----:B---3--:R-:W-:Y:S05]  /*a480*/  @!P0 NANOSLEEP.SYNCS 0x989680 ;  /* 0x009896800000895d */ /* 0x008fea0003900000 */
[----:B------:R-:W3:Y:S02]  /*a490*/  @!P0 SYNCS.PHASECHK.TRANS64 P0, [R0+URZ+0x8], R5 ;  /* 0x00000805000085a7 */ /* 0x000ee400080010ff */
[----:B---3--:R-:W-:Y:S05]  /*a4a0*/  @!P0 BRA `(.L_x_70) ;  /* 0xfffffffc00ec8947 */ /* 0x008fea000383ffff */
[----:B------:R-:W-:Y:S05]  /*a4b0*/  BRA `(.L_x_69) ;  /* 0xffffff9400047947 */ /* 0x000fea000383ffff */
.L_x_71:
[----:B-1----:R1:W2:Y:S02]  /*a4c0*/  SYNCS.PHASECHK.TRANS64.TRYWAIT P0, [R0+URZ+0xd0], R5 ;  /* 0x0000d005000075a7 */ /* 0x0022a400080011ff */
[----:B--2---:R-:W-:Y:S05]  /*a4d0*/  @!P0 NANOSLEEP.SYNCS 0x989680 ;  /* 0x009896800000895d */ /* 0x004fea0003900000 */
[----:B------:R-:W2:Y:S02]  /*a4e0*/  @!P0 SYNCS.PHASECHK.TRANS64 P0, [R0+URZ+0xd0], R5 ;  /* 0x0000d005000085a7 */ /* 0x000ea400080010ff */
[----:B--2---:R-:W-:Y:S05]  /*a4f0*/  @!P0 BRA `(.L_x_71) ;  /* 0xfffffffc00f08947 */ /* 0x004fea000383ffff */
[----:B------:R-:W-:Y:S05]  /*a500*/  BRA `(.L_x_179) ;  /* 0xffffff9400f07947 */ /* 0x000fea000383ffff */
.L_x_73:
[----:B------:R-:W-:-:S07]  /*a510*/  MOV R0, UR31 ;  /* 0x0000001f00007c02 */ /* 0x000fce0008000f00 */
.L_x_180:
[----:B-1----:R1:W2:Y:S02]  /*a520*/  SYNCS.PHASECHK.TRANS64.TRYWAIT P0, [R0+URZ+0x110], R5 ;  /* 0x00011005000075a7 */ /* 0x0022a400080011ff */
[----:B--2---:R-:W-:Y:S05]  /*a530*/  @!P0 NANOSLEEP.SYNCS 0x989680 ;  /* 0x009896800000895d */ /* 0x004fea0003900000 */
[----:B------:R-:W2:Y:S02]  /*a540*/  @!P0 SYNCS.PHASECHK.TRANS64 P0, [R0+URZ+0x110], R5 ;  /* 0x00011005000085a7 */ /* 0x000ea400080010ff */
[----:B--2---:R-:W-:Y:S05]  /*a550*/  @!P0 BRA `(.L_x_180) ;  /* 0xfffffffc00f08947 */ /* 0x004fea000383ffff */
[----:B------:R-:W-:Y:S05]  /*a560*/  BRA `(.L_x_181) ;  /* 0xffffff98003c7947 */ /* 0x000fea000383ffff */
.L_x_76:
[----:B------:R-:W-:Y:S07]  /*a570*/  MOV R0, UR5 ;  /* 0x0000000500007c02 */ /* 0x000fee0008000f00 */
.L_x_182:
[----:B-1----:R1:W2:Y:S02]  /*a580*/  SYNCS.PHASECHK.TRANS64.TRYWAIT P0, [R0+URZ], R5 ;  /* 0x00000005000075a7 */ /* 0x0022a400080011ff */
[----:B--2---:R-:W-:Y:S05]  /*a590*/  @!P0 NANOSLEEP.SYNCS 0x989680 ;  /* 0x009896800000895d */ /* 0x004fea0003900000 */
[----:B------:R-:W2:Y:S02]  /*a5a0*/  @!P0 SYNCS.PHASECHK.TRANS64 P0, [R0+URZ], R5 ;  /* 0x00000005000085a7 */ /* 0x000ea400080010ff */
[----:B--2---:R-:W-:Y:S05]  /*a5b0*/  @!P0 BRA `(.L_x_182) ;  /* 0xfffffffc00f08947 */ /* 0x004fea000383ffff */
[----:B------:R-:W-:Y:S05]  /*a5c0*/  BRA `(.L_x_75) ;  /* 0xffffff9800507947 */ /* 0x000fea000383ffff */
.L_x_80:
[----:B-1----:R-:W-:-:S07]  /*a5d0*/  MOV R0, UR4 ;  /* 0x0000000400007c02 */ /* 0x002fce0008000f00 */
.L_x_183:
[----:B-1----:R1:W2:Y:S02]  /*a5e0*/  SYNCS.PHASECHK.TRANS64.TRYWAIT P0, [R0+URZ], R3 ;  /* 0x00000003000075a7 */ /* 0x0022a400080011ff */
[----:B--2---:R-:W-:Y:S05]  /*a5f0*/  @!P0 NANOSLEEP.SYNCS 0x989680 ;  /* 0x009896800000895d */ /* 0x004fea0003900000 */
[----:B------:R-:W2:Y:S02]  /*a600*/  @!P0 SYNCS.PHASECHK.TRANS64 P0, [R0+URZ], R3 ;  /* 0x00000003000085a7 */ /* 0x000ea400080010ff */
[----:B--2---:R-:W-:Y:S05]  /*a610*/  @!P0 BRA `(.L_x_183) ;  /* 0xfffffffc00f08947 */ /* 0x004fea000383ffff */
[----:B------:R-:W-:Y:S05]  /*a620*/  BRA `(.L_x_184) ;  /* 0xffffff9c00447947 */ /* 0x000fea000383ffff */
.L_x_81:
[----:B------:R-:W-:-:S07]  /*a630*/  MOV R0, UR5 ;  /* 0x0000000500007c02 */ /* 0x000fce0008000f00 */
.L_x_185:
[----:B-1----:R1:W2:Y:S02]  /*a640*/  SYNCS.PHASECHK.TRANS64.TRYWAIT P0, [R0+URZ], R3 ;  /* 0x00000003000075a7 */ /* 0x0022a400080011ff */
[----:B--2---:R-:W-:Y:S05]  /*a650*/  @!P0 NANOSLEEP.SYNCS 0x989680 ;  /* 0x009896800000895d */ /* 0x004fea0003900000 */
[----:B------:R-:W2:Y:S02]  /*a660*/  @!P0 SYNCS.PHASECHK.TRANS64 P0, [R0+URZ], R3 ;  /* 0x00000003000085a7 */ /* 0x000ea400080010ff */
[----:B--2---:R-:W-:Y:S05]  /*a670*/  @!P0 BRA `(.L_x_185) ;  /* 0xfffffffc00f08947 */ /* 0x004fea000383ffff */
[----:B------:R-:W-:Y:S05]  /*a680*/  BRA `(.L_x_186) ;  /* 0xffffff9c00507947 */ /* 0x000fea000383ffff */
.L_x_82:
[----:B------:R-:W-:-:S07]  /*a690*/  MOV R0, UR5 ;  /* 0x0000000500007c02 */ /* 0x000fce0008000f00 */
.L_x_187:
[----:B-1----:R1:W2:Y:S02]  /*a6a0*/  SYNCS.PHASECHK.TRANS64.TRYWAIT P0, [R0+URZ], R3 ;  /* 0x00000003000075a7 */ /* 0x0022a400080011ff */
[----:B--2---:R-:W-:Y:S05]  /*a6b0*/  @!P0 NANOSLEEP.SYNCS 0x989680 ;  /* 0x009896800000895d */ /* 0x004fea0003900000 */
[----:B------:R-:W2:Y:S02]  /*a6c0*/  @!P0 SYNCS.PHASECHK.TRANS64 P0, [R0+URZ], R3 ;  /* 0x00000003000085a7 */ /* 0x000ea400080010ff */
[----:B--2---:R-:W-:Y:S05]  /*a6d0*/  @!P0 BRA `(.L_x_187) ;  /* 0xfffffffc00f08947 */ /* 0x004fea000383ffff */
[----:B------:R-:W-:Y:S05]  /*a6e0*/  BRA `(.L_x_188) ;  /* 0xffffff9c005c7947 */ /* 0x000fea000383ffff */
.L_x_85:
[----:B------:R-:W-:-:S07]  /*a6f0*/  MOV R0, UR26 ;  /* 0x0000001a00007c02 */ /* 0x000fce0008000f00 */
.L_x_189:
[----:B-1----:R1:W2:Y:S02]  /*a700*/  SYNCS.PHASECHK.TRANS64.TRYWAIT P1, [R0+URZ+0x150], R3 ;  /* 0x00015003000075a7 */ /* 0x0022a400080211ff */
[----:B--2---:R-:W-:Y:S05]  /*a710*/  @!P1 NANOSLEEP.SYNCS 0x989680 ;  /* 0x009896800000995d */ /* 0x004fea0003900000 */
[----:B------:R-:W2:Y:S02]  /*a720*/  @!P1 SYNCS.PHASECHK.TRANS64 P1, [R0+URZ+0x150], R3 ;  /* 0x00015003000095a7 */ /* 0x000ea400080210ff */
[----:B--2---:R-:W-:Y:S05]  /*a730*/  @!P1 BRA `(.L_x_189) ;  /* 0xfffffffc00f09947 */ /* 0x004fea000383ffff */
[----:B------:R-:W-:Y:S05]  /*a740*/  BRA `(.L_x_190) ;  /* 0xffffff9c00a87947 */ /* 0x000fea000383ffff */
.L_x_90:
[----:B---3--:R3:W4:Y:S02]  /*a750*/  SYNCS.PHASECHK.TRANS64.TRYWAIT P0, [R12+URZ+0xd0], R9 ;  /* 0x0000d0090c0075a7 */ /* 0x00872400080011ff */
[----:B----4-:R-:W-:Y:S05]  /*a760*/  @!P0 NANOSLEEP.SYNCS 0x989680 ;  /* 0x009896800000895d */ /* 0x010fea0003900000 */
[----:B------:R-:W4:Y:S02]  /*a770*/  @!P0 SYNCS.PHASECHK.TRANS64 P0, [R12+URZ+0xd0], R9 ;  /* 0x0000d0090c0085a7 */ /* 0x000f2400080010ff */
[----:B----4-:R-:W-:Y:S05]  /*a780*/  @!P0 BRA `(.L_x_90) ;  /* 0xfffffffc00f08947 */ /* 0x010fea000383ffff */
[----:B------:R-:W-:Y:S05]  /*a790*/  BRA `(.L_x_191) ;  /* 0xffffffa000dc7947 */ /* 0x000fea000383ffff */
.L_x_93:
[----:B------:R-:W-:Y:S07]  /*a7a0*/  MOV R0, UR21 ;  /* 0x0000001500007c02 */ /* 0x000fee0008000f00 */
.L_x_192:
[----:B-1----:R1:W3:Y:S02]  /*a7b0*/  SYNCS.PHASECHK.TRANS64.TRYWAIT P2, [R0+URZ+0xc8], R11 ;  /* 0x0000c80b000075a7 */ /* 0x0022e400080411ff */
[----:B---3--:R-:W-:Y:S05]  /*a7c0*/  @!P2 NANOSLEEP.SYNCS 0x989680 ;  /* 0x009896800000a95d */ /* 0x008fea0003900000 */
[----:B------:R-:W3:Y:S02]  /*a7d0*/  @!P2 SYNCS.PHASECHK.TRANS64 P2, [R0+URZ+0xc8], R11 ;  /* 0x0000c80b0000a5a7 */ /* 0x000ee400080410ff */
[----:B---3--:R-:W-:Y:S05]  /*a7e0*/  @!P2 BRA `(.L_x_192) ;  /* 0xfffffffc00f0a947 */ /* 0x008fea000383ffff */
[----:B------:R-:W-:Y:S05]  /*a7f0*/  BRA `(.L_x_92) ;  /* 0xffffffa800447947 */ /* 0x000fea000383ffff */
.L_x_96:
[----:B---3--:R-:W-:Y:S07]  /*a800*/  MOV R0, UR21 ;  /* 0x0000001500007c02 */ /* 0x008fee0008000f00 */
.L_x_193:
[----:B-1----:R1:W3:Y:S02]  /*a810*/  SYNCS.PHASECHK.TRANS64.TRYWAIT P0, [R0+URZ+0xa0], R9 ;  /* 0x0000a009000075a7 */ /* 0x0022e400080011ff */
[----:B---3--:R-:W-:Y:S05]  /*a820*/  @!P0 NANOSLEEP.SYNCS 0x989680 ;  /* 0x009896800000895d */ /* 0x008fea0003900000 */
[----:B------:R-:W3:Y:S02]  /*a830*/  @!P0 SYNCS.PHASECHK.TRANS64 P0, [R0+URZ+0xa0], R9 ;  /* 0x0000a009000085a7 */ /* 0x000ee400080010ff */
[----:B---3--:R-:W-:Y:S05]  /*a840*/  @!P0 BRA `(.L_x_193) ;  /* 0xfffffffc00f08947 */ /* 0x008fea000383ffff */
[----:B------:R-:W-:Y:S05]  /*a850*/  BRA `(.L_x_194) ;  /* 0xffffffa800a07947 */ /* 0x000fea000383ffff */
.L_x_97:
[----:B------:R-:W-:Y:S07]  /*a860*/  MOV R0, UR21 ;  /* 0x0000001500007c02 */ /* 0x000fee0008000f00 */
.L_x_195:
[----:B-1----:R1:W3:Y:S02]  /*a870*/  SYNCS.PHASECHK.TRANS64.TRYWAIT P0, [R0+URZ+0xa8], R9 ;  /* 0x0000a809000075a7 */ /* 0x0022e400080011ff */
[----:B---3--:R-:W-:Y:S05]  /*a880*/  @!P0 NANOSLEEP.SYNCS 0x989680 ;  /* 0x009896800000895d */ /* 0x008fea0003900000 */
[----:B------:R-:W3:Y:S02]  /*a890*/  @!P0 SYNCS.PHASECHK.TRANS64 P0, [R0+URZ+0xa8], R9 ;  /* 0x0000a809000085a7 */ /* 0x000ee400080010ff */
[----:B---3--:R-:W-:Y:S05]  /*a8a0*/  @!P0 BRA `(.L_x_195) ;  /* 0xfffffffc00f08947 */ /* 0x008fea000383ffff */
[----:B------:R-:W-:Y:S05]  /*a8b0*/  BRA `(.L_x_196) ;  /* 0xffffffa800d87947 */ /* 0x000fea000383ffff */
.L_x_98:
[----:B------:R-:W-:Y:S07]  /*a8c0*/  MOV R0, UR21 ;  /* 0x0000001500007c02 */ /* 0x000fee0008000f00 */
.L_x_197:
[----:B-1----:R1:W3:Y:S02]  /*a8d0*/  SYNCS.PHASECHK.TRANS64.TRYWAIT P0, [R0+URZ+0xb0], R9 ;  /* 0x0000b009000075a7 */ /* 0x0022e400080011ff */
[----:B---3--:R-:W-:Y:S05]  /*a8e0*/  @!P0 NANOSLEEP.SYNCS 0x989680 ;  /* 0x009896800000895d */ /* 0x008fea0003900000 */
[----:B------:R-:W3:Y:S02]  /*a8f0*/  @!P0 SYNCS.PHASECHK.TRANS64 P0, [R0+URZ+0xb0], R9 ;  /* 0x0000b009000085a7 */ /* 0x000ee400080010ff */
[----:B---3--:R-:W-:Y:S05]  /*a900*/  @!P0 BRA `(.L_x_197) ;  /* 0xfffffffc00f08947 */ /* 0x008fea000383ffff */
[----:B------:R-:W-:Y:S05]  /*a910*/  BRA `(.L_x_198) ;  /* 0xffffffac001c7947 */ /* 0x000fea000383ffff */
.L_x_99:
[----:B------:R-:W-:Y:S07]  /*a920*/  MOV R0, UR21 ;  /* 0x0000001500007c02 */ /* 0x000fee0008000f00 */
.L_x_199:
[----:B-1----:R1:W3:Y:S02]  /*a930*/  SYNCS.PHASECHK.TRANS64.TRYWAIT P0, [R0+URZ+0xb8], R9 ;  /* 0x0000b809000075a7 */ /* 0x0022e400080011ff */
[----:B---3--:R-:W-:Y:S05]  /*a940*/  @!P0 NANOSLEEP.SYNCS 0x989680 ;  /* 0x009896800000895d */ /* 0x008fea0003900000 */
[----:B------:R-:W3:Y:S02]  /*a950*/  @!P0 SYNCS.PHASECHK.TRANS64 P0, [R0+URZ+0xb8], R9 ;  /* 0x0000b809000085a7 */ /* 0x000ee400080010ff */
[----:B---3--:R-:W-:Y:S05]  /*a960*/  @!P0 BRA `(.L_x_199) ;  /* 0xfffffffc00f08947 */ /* 0x008fea000383ffff */
[----:B------:R-:W-:Y:S05]  /*a970*/  BRA `(.L_x_200) ;  /* 0xffffffac005c7947 */ /* 0x000fea000383ffff */
.L_x_101:
[----:B------:R-:W-:-:S07]  /*a980*/  MOV R0, UR21 ;  /* 0x0000001500007c02 */ /* 0x000fce0008000f00 */
.L_x_201:
[----:B-1----:R1:W4:Y:S02]  /*a990*/  SYNCS.PHASECHK.TRANS64.TRYWAIT P0, [R0+URZ+0xa0], R3 ;  /* 0x0000a003000075a7 */ /* 0x00232400080011ff */
[----:B----4-:R-:W-:Y:S05]  /*a9a0*/  @!P0 NANOSLEEP.SYNCS 0x989680 ;  /* 0x009896800000895d */ /* 0x010fea0003900000 */
[----:B------:R-:W4:Y:S02]  /*a9b0*/  @!P0 SYNCS.PHASECHK.TRANS64 P0, [R0+URZ+0xa0], R3 ;  /* 0x0000a003000085a7 */ /* 0x000f2400080010ff */
[----:B----4-:R-:W-:Y:S05]  /*a9c0*/  @!P0 BRA `(.L_x_201) ;  /* 0xfffffffc00f08947 */ /* 0x010fea000383ffff */
[----:B------:R-:W-:Y:S05]  /*a9d0*/  BRA `(.L_x_202) ;  /* 0xffffffac00d07947 */ /* 0x000fea000383ffff */
.L_x_102:
[----:B-1----:R-:W-:-:S07]  /*a9e0*/  MOV R0, UR21 ;  /* 0x0000001500007c02 */ /* 0x002fce0008000f00 */
.L_x_203:
[----:B-1----:R1:W4:Y:S02]  /*a9f0*/  SYNCS.PHASECHK.TRANS64.TRYWAIT P0, [R0+URZ+0xa8], R3 ;  /* 0x0000a803000075a7 */ /* 0x00232400080011ff */
[----:B----4-:R-:W-:Y:S05]  /*aa00*/  @!P0 NANOSLEEP.SYNCS 0x989680 ;  /* 0x009896800000895d */ /* 0x010fea0003900000 */
[----:B------:R-:W4:Y:S02]  /*aa10*/  @!P0 SYNCS.PHASECHK.TRANS64 P0, [R0+URZ+0xa8], R3 ;  /* 0x0000a803000085a7 */ /* 0x000f2400080010ff */
[----:B----4-:R-:W-:Y:S05]  /*aa20*/  @!P0 BRA `(.L_x_203) ;  /* 0xfffffffc00f08947 */ /* 0x010fea000383ffff */
[----:B------:R-:W-:Y:S05]  /*aa30*/  BRA `(.L_x_204) ;  /* 0xffffffac00c07947 */ /* 0x000fea000383ffff */
.L_x_103:
[----:B-1----:R-:W-:-:S07]  /*aa40*/  MOV R0, UR21 ;  /* 0x0000001500007c02 */ /* 0x002fce0008000f00 */
.L_x_205:
[----:B-1----:R1:W4:Y:S02]  /*aa50*/  SYNCS.PHASECHK.TRANS64.TRYWAIT P0, [R0+URZ+0xb0], R3 ;  /* 0x0000b003000075a7 */ /* 0x00232400080011ff */
[----:B----4-:R-:W-:Y:S05]  /*aa60*/  @!P0 NANOSLEEP.SYNCS 0x989680 ;  /* 0x009896800000895d */ /* 0x010fea0003900000 */
[----:B------:R-:W4:Y:S02]  /*aa70*/  @!P0 SYNCS.PHASECHK.TRANS64 P0, [R0+URZ+0xb0], R3 ;  /* 0x0000b003000085a7 */ /* 0x000f2400080010ff */
[----:B----4-:R-:W-:Y:S05]  /*aa80*/  @!P0 BRA `(.L_x_205) ;  /* 0xfffffffc00f08947 */ /* 0x010fea000383ffff */
[----:B------:R-:W-:Y:S05]  /*aa90*/  BRA `(.L_x_206) ;  /* 0xffffffac00b07947 */ /* 0x000fea000383ffff */
.L_x_105:
[----:B--2---:R2:W3:Y:S02]  /*aaa0*/  SYNCS.PHASECHK.TRANS64.TRYWAIT P0, [R3+URZ+0xd0], R0 ;  /* 0x0000d000030075a7 */ /* 0x0044e400080011ff */
[----:B---3--:R-:W-:Y:S05]  /*aab0*/  @!P0 NANOSLEEP.SYNCS 0x989680 ;  /* 0x009896800000895d */ /* 0x008fea0003900000 */
[----:B------:R-:W3:Y:S02]  /*aac0*/  @!P0 SYNCS.PHASECHK.TRANS64 P0, [R3+URZ+0xd0], R0 ;  /* 0x0000d000030085a7 */ /* 0x000ee400080010ff */
[----:B---3--:R-:W-:Y:S05]  /*aad0*/  @!P0 BRA `(.L_x_105) ;  /* 0xfffffffc00f08947 */ /* 0x008fea000383ffff */
[----:B------:R-:W-:Y:S05]  /*aae0*/  BRA `(.L_x_207) ;  /* 0xffffffb000707947 */ /* 0x000fea000383ffff */
.L_x_116:
[----:B-1----:R-:W-:Y:S04]  /*aaf0*/  MOV R0, UR44 ;  /* 0x0000002c00007c02 */ /* 0x002fe80008000f00 */
[----:B------:R1:W2:Y:S03]  /*ab00*/  SYNCS.PHASECHK.TRANS64.TRYWAIT P0, [R0+URZ+0x80], R5 ;  /* 0x00008005000075a7 */ /* 0x0002a600080011ff */
[----:B--2---:R-:W-:Y:S05]  /*ab10*/  @!P0 NANOSLEEP.SYNCS 0x989680 ;  /* 0x009896800000895d */ /* 0x004fea0003900000 */
[----:B------:R-:W2:Y:S02]  /*ab20*/  @!P0 SYNCS.PHASECHK.TRANS64 P0, [R0+URZ+0x80], R5 ;  /* 0x00008005000085a7 */ /* 0x000ea400080010ff */
[----:B--2---:R-:W-:Y:S05]  /*ab30*/  @!P0 BRA `(.L_x_116) ;  /* 0xfffffffc00ec8947 */ /* 0x004fea000383ffff */
[----:B------:R-:W-:Y:S05]  /*ab40*/  BRA `(.L_x_115) ;  /* 0xffffffbc00c47947 */ /* 0x000fea000383ffff */
.L_x_118:
[----:B-1----:R1:W3:Y:S02]  /*ab50*/  SYNCS.PHASECHK.TRANS64.TRYWAIT P1, [R100+URZ+0xf0], R3 ;  /* 0x0000f003640075a7 */ /* 0x0022e400080211ff */
[----:B---3--:R-:W-:Y:S05]  /*ab60*/  @!P1 NANOSLEEP.SYNCS 0x989680 ;  /* 0x009896800000995d */ /* 0x008fea0003900000 */
[----:B------:R-:W3:Y:S02]  /*ab70*/  @!P1 SYNCS.PHASECHK.TRANS64 P1, [R100+URZ+0xf0], R3 ;  /* 0x0000f003640095a7 */ /* 0x000ee400080210ff */
[----:B---3--:R-:W-:Y:S05]  /*ab80*/  @!P1 BRA `(.L_x_118) ;  /* 0xfffffffc00f09947 */ /* 0x008fea000383ffff */
[----:B------:R-:W-:Y:S05]  /*ab90*/  BRA `(.L_x_117) ;  /* 0xffffffbc00ec7947 */ /* 0x000fea000383ffff */
.L_x_127:
[----:B---3--:R3:W4:Y:S02]  /*aba0*/  SYNCS.PHASECHK.TRANS64.TRYWAIT P0, [R3+URZ+0x80], R0 ;  /* 0x00008000030075a7 */ /* 0x00872400080011ff */
[----:B----4-:R-:W-:Y:S05]  /*abb0*/  @!P0 NANOSLEEP.SYNCS 0x989680 ;  /* 0x009896800000895d */ /* 0x010fea0003900000 */
[----:B------:R-:W4:Y:S02]  /*abc0*/  @!P0 SYNCS.PHASECHK.TRANS64 P0, [R3+URZ+0x80], R0 ;  /* 0x00008000030085a7 */ /* 0x000f2400080010ff */
[----:B----4-:R-:W-:Y:S05]  /*abd0*/  @!P0 BRA `(.L_x_127) ;  /* 0xfffffffc00f08947 */ /* 0x010fea000383ffff */
[----:B------:R-:W-:Y:S05]  /*abe0*/  BRA `(.L_x_126) ;  /* 0xffffffc800c87947 */ /* 0x000fea000383ffff */
.L_x_135:
[----:B-1----:R1:W4:Y:S02]  /*abf0*/  SYNCS.PHASECHK.TRANS64.TRYWAIT P0, [R62+URZ+0x80], R5 ;  /* 0x000080053e0075a7 */ /* 0x00232400080011ff */
[----:B----4-:R-:W-:Y:S05]  /*ac00*/  @!P0 NANOSLEEP.SYNCS 0x989680 ;  /* 0x009896800000895d */ /* 0x010fea0003900000 */
[----:B------:R-:W4:Y:S02]  /*ac10*/  @!P0 SYNCS.PHASECHK.TRANS64 P0, [R62+URZ+0x80], R5 ;  /* 0x000080053e0085a7 */ /* 0x000f2400080010ff */
[----:B----4-:R-:W-:Y:S05]  /*ac20*/  @!P0 BRA `(.L_x_135) ;  /* 0xfffffffc00f08947 */ /* 0x010fea000383ffff */
[----:B------:R-:W-:Y:S05]  /*ac30*/  BRA `(.L_x_134) ;  /* 0xffffffd400cc7947 */ /* 0x000fea000383ffff */
.L_x_143:
[----:B-1----:R1:W4:Y:S02]  /*ac40*/  SYNCS.PHASECHK.TRANS64.TRYWAIT P0, [R61+URZ+0x80], R4 ;  /* 0x000080043d0075a7 */ /* 0x00232400080011ff */
[----:B----4-:R-:W-:Y:S05]  /*ac50*/  @!P0 NANOSLEEP.SYNCS 0x989680 ;  /* 0x009896800000895d */ /* 0x010fea0003900000 */
[----:B------:R-:W4:Y:S02]  /*ac60*/  @!P0 SYNCS.PHASECHK.TRANS64 P0, [R61+URZ+0x80], R4 ;  /* 0x000080043d0085a7 */ /* 0x000f2400080010ff */
[----:B----4-:R-:W-:Y:S05]  /*ac70*/  @!P0 BRA `(.L_x_143) ;  /* 0xfffffffc00f08947 */ /* 0x010fea000383ffff */
[----:B------:R-:W-:Y:S05]  /*ac80*/  BRA `(.L_x_142) ;  /* 0xffffffe000cc7947 */ /* 0x000fea000383ffff */
        .weak           $__internal_0_$__cuda_sm10x_tcgen05_guardrail_trap_col_being_dealloced_not_returned_by_alloc
        .type           $__internal_0_$__cuda_sm10x_tcgen05_guardrail_trap_col_being_dealloced_not_returned_by_alloc,@function
        .size           $__internal_0_$__cuda_sm10x_tcgen05_guardrail_trap_col_being_dealloced_not_returned_by_alloc,($__internal_1_$__cuda_sm10x_tcgen05_guardrail_trap_phase_invalid_during_alloc - $__internal_0_$__cuda_sm10x_tcgen05_guardrail_trap_col_being_dealloced_not_returned_by_alloc)
$__internal_0_$__cuda_sm10x_tcgen05_guardrail_trap_col_being_dealloced_not_returned_by_alloc:
[----:B------:R-:W-:Y:S05]  /*ac90*/  BPT.TRAP 0x1 ;  /* 0x000000040000795c */ /* 0x000fea0000300000 */
[----:B------:R-:W-:-:S04]  /*aca0*/  HFMA2 R3, -RZ, RZ, 0, 0 ;  /* 0x00000000ff037431 */ /* 0x000fc800000001ff */
[----:B------:R-:W-:Y:S05]  /*acb0*/  RET.REL.NODEC R2 `(_ZN7cutlass13device_kernelINS_4gemm6kernel13GemmUniversalIN4cute5tupleIJiiiiEEENS1_10collective13CollectiveMmaINS1_35MainloopSm100TmaUmmaWarpSpecializedILi8ELi2ELi4ENS5_IJNS4_1CILi4EEENSA_ILi2EEENSA_ILi1EEEEEEEENS5_IJNSA_ILi256EEENSA_ILi128EEENSA_ILi64EEEEEENS_10bfloat16_tENS5_IJlSD_lEEESK_SL_NS4_8TiledMMAINS4_8MMA_AtomIJNS4_26SM100_MMA_F16BF16_2x1SM_SSISK_SK_fLi256ELi128ELNS4_4UMMA5MajorE0ELSQ_0ELNSP_7ScaleInE0ELSR_0EEEEEENS4_6LayoutINS5_IJSD_SD_SD_EEENS5_IJNSA_ILi0EEESW_SW_EEEEENS5_IJNS4_10UnderscoreESZ_SZ_EEEEENS4_28SM100_TMA_2SM_LOAD_MULTICASTENS4_14ComposedLayoutINS4_7SwizzleILi3ELi4ELi3EEENS4_18smem_ptr_flag_bitsILi16EEENSU_INS5_IJNSA_ILi8EEESI_EEENS5_IJSI_SD_EEEEEEEvNS4_8identityES12_S1C_vS1D_EENS_8epilogue10collective18CollectiveEpilogueINS1F_23Sm100TmaWarpSpecializedILi4ELi2ELi32ELb1ELb0EEEJNS5_IJSH_SH_SI_EEENS5_IJNSU_ISH_SD_EENSU_INSA_ILi32EEESD_EEEEESK_SL_SK_SL_NS1F_6fusion15FusionCallbacksIS1J_NS1P_17LinearCombinationISK_fSK_fLNS_15FloatRoundStyleE2EEES1K_S1O_JEEENS4_5SM1004TMEM4LOAD26SM100_TMEM_LOAD_32dp32b32xENS4_13SM90_TMA_LOADENS13_INS14_ILi2ELi4ELi3EEES17_NSU_INS5_IJS18_S1M_EEENS5_IJS1M_SD_EEEEEEENS4_39AutoVectorizingCopyWithAssumedAlignmentILi128EEENS4_14SM90_TMA_STOREES24_S26_S26_EEEvvEEEEvNT_6ParamsE) ;  /* 0xffffff5002d07950 */ /* 0x000fea0003c3ffff */
        .weak           $__internal_1_$__cuda_sm10x_tcgen05_guardrail_trap_phase_invalid_during_alloc
        .type           $__internal_1_$__cuda_sm10x_tcgen05_guardrail_trap_phase_invalid_during_alloc,@function
        .size           $__internal_1_$__cuda_sm10x_tcgen05_guardrail_trap_phase_invalid_during_alloc,($__internal_2_$__cuda_sm10x_tcgen05_guardrail_trap_unallocated_columns_being_dealloced - $__internal_1_$__cuda_sm10x_tcgen05_guardrail_trap_phase_invalid_during_alloc)
$__internal_1_$__cuda_sm10x_tcgen05_guardrail_trap_phase_invalid_during_alloc:
[----:B------:R-:W-:Y:S05]  /*acc0*/  BPT.TRAP 0x1 ;  /* 0x000000040000795c */ /* 0x000fea0000300000 */
[----:B------:R-:W-:-:S04]  /*acd0*/  MOV R5, 0x0 ;  /* 0x0000000000057802 */ /* 0x000fc80000000f00 */
[----:B------:R-:W-:Y:S05]  /*ace0*/  RET.REL.NODEC R4 `(_ZN7cutlass13device_kernelINS_4gemm6kernel13GemmUniversalIN4cute5tupleIJiiiiEEENS1_10collective13CollectiveMmaINS1_35MainloopSm100TmaUmmaWarpSpecializedILi8ELi2ELi4ENS5_IJNS4_1CILi4EEENSA_ILi2EEENSA_ILi1EEEEEEEENS5_IJNSA_ILi256EEENSA_ILi128EEENSA_ILi64EEEEEENS_10bfloat16_tENS5_IJlSD_lEEESK_SL_NS4_8TiledMMAINS4_8MMA_AtomIJNS4_26SM100_MMA_F16BF16_2x1SM_SSISK_SK_fLi256ELi128ELNS4_4UMMA5MajorE0ELSQ_0ELNSP_7ScaleInE0ELSR_0EEEEEENS4_6LayoutINS5_IJSD_SD_SD_EEENS5_IJNSA_ILi0EEESW_SW_EEEEENS5_IJNS4_10UnderscoreESZ_SZ_EEEEENS4_28SM100_TMA_2SM_LOAD_MULTICASTENS4_14ComposedLayoutINS4_7SwizzleILi3ELi4ELi3EEENS4_18smem_ptr_flag_bitsILi16EEENSU_INS5_IJNSA_ILi8EEESI_EEENS5_IJSI_SD_EEEEEEEvNS4_8identityES12_S1C_vS1D_EENS_8epilogue10collective18CollectiveEpilogueINS1F_23Sm100TmaWarpSpecializedILi4ELi2ELi32ELb1ELb0EEEJNS5_IJSH_SH_SI_EEENS5_IJNSU_ISH_SD_EENSU_INSA_ILi32EEESD_EEEEESK_SL_SK_SL_NS1F_6fusion15FusionCallbacksIS1J_NS1P_17LinearCombinationISK_fSK_fLNS_15FloatRoundStyleE2EEES1K_S1O_JEEENS4_5SM1004TMEM4LOAD26SM100_TMEM_LOAD_32dp32b32xENS4_13SM90_TMA_LOADENS13_INS14_ILi2ELi4ELi3EEES17_NSU_INS5_IJS18_S1M_EEENS5_IJS1M_SD_EEEEEEENS4_39AutoVectorizingCopyWithAssumedAlignmentILi128EEENS4_14SM90_TMA_STOREES24_S26_S26_EEEvvEEEEvNT_6ParamsE) ;  /* 0xffffff5004c47950 */ /* 0x000fea0003c3ffff */
        .weak           $__internal_2_$__cuda_sm10x_tcgen05_guardrail_trap_unallocated_columns_being_dealloced
        .type           $__internal_2_$__cuda_sm10x_tcgen05_guardrail_trap_unallocated_columns_being_dealloced,@function
        .size           $__internal_2_$__cuda_sm10x_tcgen05_guardrail_trap_unallocated_columns_being_dealloced,(.L_x_209 - $__internal_2_$__cuda_sm10x_tcgen05_guardrail_trap_unallocated_columns_being_dealloced)
$__internal_2_$__cuda_sm10x_tcgen05_guardrail_trap_unallocated_columns_being_dealloced:
[----:B------:R-:W-:Y:S05]  /*acf0*/  BPT.TRAP 0x1 ;  /* 0x000000040000795c */ /* 0x000fea0000300000 */
[----:B------:R-:W-:-:S04]  /*ad00*/  HFMA2 R3, -RZ, RZ, 0, 0 ;  /* 0x00000000ff037431 */ /* 0x000fc800000001ff */
[----:B------:R-:W-:Y:S05]  /*ad10*/  RET.REL.NODEC R2 `(_ZN7cutlass13device_kernelINS_4gemm6kernel13GemmUniversalIN4cute5tupleIJiiiiEEENS1_10collective13CollectiveMmaINS1_35MainloopSm100TmaUmmaWarpSpecializedILi8ELi2ELi4ENS5_IJNS4_1CILi4EEENSA_ILi2EEENSA_ILi1EEEEEEEENS5_IJNSA_ILi256EEENSA_ILi128EEENSA_ILi64EEEEEENS_10bfloat16_tENS5_IJlSD_lEEESK_SL_NS4_8TiledMMAINS4_8MMA_AtomIJNS4_26SM100_MMA_F16BF16_2x1SM_SSISK_SK_fLi256ELi128ELNS4_4UMMA5MajorE0ELSQ_0ELNSP_7ScaleInE0ELSR_0EEEEEENS4_6LayoutINS5_IJSD_SD_SD_EEENS5_IJNSA_ILi0EEESW_SW_EEEEENS5_IJNS4_10UnderscoreESZ_SZ_EEEEENS4_28SM100_TMA_2SM_LOAD_MULTICASTENS4_14ComposedLayoutINS4_7SwizzleILi3ELi4ELi3EEENS4_18smem_ptr_flag_bitsILi16EEENSU_INS5_IJNSA_ILi8EEESI_EEENS5_IJSI_SD_EEEEEEEvNS4_8identityES12_S1C_vS1D_EENS_8epilogue10collective18CollectiveEpilogueINS1F_23Sm100TmaWarpSpecializedILi4ELi2ELi32ELb1ELb0EEEJNS5_IJSH_SH_SI_EEENS5_IJNSU_ISH_SD_EENSU_INSA_ILi32EEESD_EEEEESK_SL_SK_SL_NS1F_6fusion15FusionCallbacksIS1J_NS1P_17LinearCombinationISK_fSK_fLNS_15FloatRoundStyleE2EEES1K_S1O_JEEENS4_5SM1004TMEM4LOAD26SM100_TMEM_LOAD_32dp32b32xENS4_13SM90_TMA_LOADENS13_INS14_ILi2ELi4ELi3EEES17_NSU_INS5_IJS18_S1M_EEENS5_IJS1M_SD_EEEEEEENS4_39AutoVectorizingCopyWithAssumedAlignmentILi128EEENS4_14SM90_TMA_STOREES24_S26_S26_EEEvvEEEEvNT_6ParamsE) ;  /* 0xffffff5002b87950 */ /* 0x000fea0003c3ffff */
.L_x_208:
[----:B------:R-:W-:-:S00]  /*ad20*/  BRA `(.L_x_208) ;  /* 0xfffffffc00fc7947 */ /* 0x000fc0000383ffff */
[----:B------:R-:W-:-:S00]  /*ad30*/  NOP ;  /* 0x0000000000007918 */ /* 0x000fc00000000000 */
        /* <DEDUP_REMOVED lines=12> */
.L_x_209:


//--------------------- .nv.global.init           --------------------------
	.section	.nv.global.init,"aw",@progbits
.nv.global.init:
	.type		$str$27,@object
	.size		$str$27,($str$28 - $str$27)
$str$27:
        /*0000*/ 	.byte	0x28, 0x61, 0x64, 0x64, 0x72, 0x65, 0x73, 0x73, 0x20, 0x26, 0x20, 0x6d, 0x61, 0x73, 0x6b, 0x29
        /*0010*/ 	.byte	0x20, 0x3d, 0x3d, 0x20, 0x30, 0x00
	.type		$str$28,@object
	.size		$str$28,($str$26 - $str$28)
$str$28:
        /*0016*/ 	.byte	0x2f, 0x74, 0x6d, 0x70, 0x2f, 0x63, 0x75, 0x74, 0x6c, 0x61, 0x73, 0x73, 0x5f, 0x73, 0x77, 0x65
        /*0026*/ 	.byte	0x65, 0x70, 0x5f, 0x73, 0x72, 0x63, 0x2f, 0x69, 0x6e, 0x63, 0x6c, 0x75, 0x64, 0x65, 0x2f, 0x63
        /*0036*/ 	.byte	0x75, 0x74, 0x65, 0x2f, 0x70, 0x6f, 0x69, 0x6e, 0x74, 0x65, 0x72, 0x5f, 0x66, 0x6c, 0x61, 0x67
        /*0046*/ 	.byte	0x67, 0x65, 0x64, 0x2e, 0x68, 0x70, 0x70, 0x00
	.type		$str$26,@object
	.size		$str$26,($str$25 - $str$26)
$str$26:
        /*004e*/ 	.byte	0x2f, 0x74, 0x6d, 0x70, 0x2f, 0x63, 0x75, 0x74, 0x6c, 0x61, 0x73, 0x73, 0x5f, 0x73, 0x77, 0x65
        /*005e*/ 	.byte	0x65, 0x70, 0x5f, 0x73, 0x72, 0x63, 0x2f, 0x69, 0x6e, 0x63, 0x6c, 0x75, 0x64, 0x65, 0x2f, 0x63
        /*006e*/ 	.byte	0x75, 0x74, 0x65, 0x2f, 0x61, 0x74, 0x6f, 0x6d, 0x2f, 0x63, 0x6f, 0x70, 0x79, 0x5f, 0x74, 0x72
        /*007e*/ 	.byte	0x61, 0x69, 0x74, 0x73, 0x5f, 0x73, 0x6d, 0x31, 0x30, 0x30, 0x2e, 0x68, 0x70, 0x70, 0x00
	.type		$str$25,@object
	.size		$str$25,(__unnamed_1 - $str$25)
$str$25:
        /*008d*/ 	.byte	0x28, 0x28, 0x75, 0x69, 0x6e, 0x74, 0x33, 0x32, 0x5f, 0x74, 0x28, 0x74, 0x68, 0x72, 0x65, 0x61
        /*009d*/ 	.byte	0x64, 0x49, 0x64, 0x78, 0x2e, 0x78, 0x29, 0x20, 0x2f, 0x20, 0x33, 0x32, 0x29, 0x20, 0x25, 0x20
        /*00ad*/ 	.byte	0x34, 0x29, 0x20, 0x3d, 0x3d, 0x20, 0x28, 0x28, 0x28, 0x74, 0x6d, 0x65, 0x6d, 0x5f, 0x61, 0x64
        /*00bd*/ 	.byte	0x64, 0x72, 0x20, 0x3e, 0x3e, 0x20, 0x31, 0x36, 0x29, 0x20, 0x2f, 0x20, 0x33, 0x32, 0x29, 0x20
        /*00cd*/ 	.byte	0x25, 0x20, 0x34, 0x29, 0x00
	.type		__unnamed_1,@object
	.size		__unnamed_1,(__unnamed_2 - __unnamed_1)
__unnamed_1:
        /*00d2*/ 	.byte	0x61, 0x75, 0x74, 0x6f, 0x20, 0x63, 0x75, 0x74, 0x65, 0x3a, 0x3a, 0x61, 0x73, 0x5f, 0x70, 0x6f
        /* <DEDUP_REMOVED lines=24> */
        /*0262*/ 	.byte	0x34, 0x30, 0x39, 0x36, 0x3e, 0x3e, 0x3e, 0x3e, 0x5d, 0x00
	.type		__unnamed_2,@object
	.size		__unnamed_2,(.L_2 - __unnamed_2)
__unnamed_2:
        /* <DEDUP_REMOVED lines=42> */
        /*050c*/ 	.byte	0x3e, 0x3e, 0x5d, 0x00
.L_2:


//--------------------- .nv.shared._ZN7cutlass13device_kernelINS_4gemm6kernel13GemmUniversalIN4cute5tupleIJiiiiEEENS1_10collective13CollectiveMmaINS1_35MainloopSm100TmaUmmaWarpSpecializedILi8ELi2ELi4ENS5_IJNS4_1CILi4EEENSA_ILi2EEENSA_ILi1EEEEEEEENS5_IJNSA_ILi256EEENSA_ILi128EEENSA_ILi64EEEEEENS_10bfloat16_tENS5_IJlSD_lEEESK_SL_NS4_8TiledMMAINS4_8MMA_AtomIJNS4_26SM100_MMA_F16BF16_2x1SM_SSISK_SK_fLi256ELi128ELNS4_4UMMA5MajorE0ELSQ_0ELNSP_7ScaleInE0ELSR_0EEEEEENS4_6LayoutINS5_IJSD_SD_SD_EEENS5_IJNSA_ILi0EEESW_SW_EEEEENS5_IJNS4_10UnderscoreESZ_SZ_EEEEENS4_28SM100_TMA_2SM_LOAD_MULTICASTENS4_14ComposedLayoutINS4_7SwizzleILi3ELi4ELi3EEENS4_18smem_ptr_flag_bitsILi16EEENSU_INS5_IJNSA_ILi8EEESI_EEENS5_IJSI_SD_EEEEEEEvNS4_8identityES12_S1C_vS1D_EENS_8epilogue10collective18CollectiveEpilogueINS1F_23Sm100TmaWarpSpecializedILi4ELi2ELi32ELb1ELb0EEEJNS5_IJSH_SH_SI_EEENS5_IJNSU_ISH_SD_EENSU_INSA_ILi32EEESD_EEEEESK_SL_SK_SL_NS1F_6fusion15FusionCallbacksIS1J_NS1P_17LinearCombinationISK_fSK_fLNS_15FloatRoundStyleE2EEES1K_S1O_JEEENS4_5SM1004TMEM4LOAD26SM100_TMEM_LOAD_32dp32b32xENS4_13SM90_TMA_LOADENS13_INS14_ILi2ELi4ELi3EEES17_NSU_INS5_IJS18_S1M_EEENS5_IJS1M_SD_EEEEEEENS4_39AutoVectorizingCopyWithAssumedAlignmentILi128EEENS4_14SM90_TMA_STOREES24_S26_S26_EEEvvEEEEvNT_6ParamsE --------------------------
	.section	.nv.shared._ZN7cutlass13device_kernelINS_4gemm6kernel13GemmUniversalIN4cute5tupleIJiiiiEEENS1_10collective13CollectiveMmaINS1_35MainloopSm100TmaUmmaWarpSpecializedILi8ELi2ELi4ENS5_IJNS4_1CILi4EEENSA_ILi2EEENSA_ILi1EEEEEEEENS5_IJNSA_ILi256EEENSA_ILi128EEENSA_ILi64EEEEEENS_10bfloat16_tENS5_IJlSD_lEEESK_SL_NS4_8TiledMMAINS4_8MMA_AtomIJNS4_26SM100_MMA_F16BF16_2x1SM_SSISK_SK_fLi256ELi128ELNS4_4UMMA5MajorE0ELSQ_0ELNSP_7ScaleInE0ELSR_0EEEEEENS4_6LayoutINS5_IJSD_SD_SD_EEENS5_IJNSA_ILi0EEESW_SW_EEEEENS5_IJNS4_10UnderscoreESZ_SZ_EEEEENS4_28SM100_TMA_2SM_LOAD_MULTICASTENS4_14ComposedLayoutINS4_7SwizzleILi3ELi4ELi3EEENS4_18smem_ptr_flag_bitsILi16EEENSU_INS5_IJNSA_ILi8EEESI_EEENS5_IJSI_SD_EEEEEEEvNS4_8identityES12_S1C_vS1D_EENS_8epilogue10collective18CollectiveEpilogueINS1F_23Sm100TmaWarpSpecializedILi4ELi2ELi32ELb1ELb0EEEJNS5_IJSH_SH_SI_EEENS5_IJNSU_ISH_SD_EENSU_INSA_ILi32EEESD_EEEEESK_SL_SK_SL_NS1F_6fusion15FusionCallbacksIS1J_NS1P_17LinearCombinationISK_fSK_fLNS_15FloatRoundStyleE2EEES1K_S1O_JEEENS4_5SM1004TMEM4LOAD26SM100_TMEM_LOAD_32dp32b32xENS4_13SM90_TMA_LOADENS13_INS14_ILi2ELi4ELi3EEES17_NSU_INS5_IJS18_S1M_EEENS5_IJS1M_SD_EEEEEEENS4_39AutoVectorizingCopyWithAssumedAlignmentILi128EEENS4_14SM90_TMA_STOREES24_S26_S26_EEEvvEEEEvNT_6ParamsE,"aw",@nobits
	.sectionflags	@""
	.align	16
	.zero		1024


//--------------------- .nv.shared.reserved.0     --------------------------
	.section	.nv.shared.reserved.0,"aw",@nobits
	.weak		__nv_reservedSMEM_offset_0_alias
	.size		__nv_reservedSMEM_offset_0_alias, 0, 64
	.other		__nv_reservedSMEM_offset_0_alias,@"STO_CUDA_RESERVED_SHARED STV_DEFAULT"
__nv_reservedSMEM_offset_0_alias:
	.zero		0
.nv.shared.reserved.0:
	.zero		64
	.weak		__nv_reservedSMEM_tcgen05_partition
	.type		__nv_reservedSMEM_tcgen05_partition,@object
	.size		__nv_reservedSMEM_tcgen05_partition,(.L_0 - __nv_reservedSMEM_tcgen05_partition)
__nv_reservedSMEM_tcgen05_partition:
	.zero		32
.L_0:


//--------------------- .nv.global                --------------------------
	.section	.nv.global,"aw",@nobits
.nv.global:
	.type		_ZN40_INTERNAL_2a1124ce_4_k_cu_6374dcff_160834cute1_E,@object
	.size		_ZN40_INTERNAL_2a1124ce_4_k_cu_6374dcff_160834cute1_E,(_ZN40_INTERNAL_2a1124ce_4_k_cu_6374dcff_160834cuda3std3__45__cpo6cbeginE - _ZN40_INTERNAL_2a1124ce_4_k_cu_6374dcff_160834cute1_E)
_ZN40_INTERNAL_2a1124ce_4_k_cu_6374dcff_160834cute1_E:
	.zero		1
	.type		_ZN40_INTERNAL_2a1124ce_4_k_cu_6374dcff_160834cuda3std3__45__cpo6cbeginE,@object
	.size		_ZN40_INTERNAL_2a1124ce_4_k_cu_6374dcff_160834cuda3std3__45__cpo6cbeginE,(_ZN40_INTERNAL_2a1124ce_4_k_cu_6374dcff_160834cuda3std3__48in_placeE - _ZN40_INTERNAL_2a1124ce_4_k_cu_6374dcff_160834cuda3std3__45__cpo6cbeginE)
_ZN40_INTERNAL_2a1124ce_4_k_cu_6374dcff_160834cuda3std3__45__cpo6cbeginE:
	.zero		1
	.type		_ZN40_INTERNAL_2a1124ce_4_k_cu_6374dcff_160834cuda3std3__48in_placeE,@object
	.size		_ZN40_INTERNAL_2a1124ce_4_k_cu_6374dcff_160834cuda3std3__48in_placeE,(_ZN40_INTERNAL_2a1124ce_4_k_cu_6374dcff_160834cuda3std6ranges3__45__cpo9iter_moveE - _ZN40_INTERNAL_2a1124ce_4_k_cu_6374dcff_160834cuda3std3__48in_placeE)
_ZN40_INTERNAL_2a1124ce_4_k_cu_6374dcff_160834cuda3std3__48in_placeE:
	.zero		1
	.type		_ZN40_INTERNAL_2a1124ce_4_k_cu_6374dcff_160834cuda3std6ranges3__45__cpo9iter_moveE,@object
	.size		_ZN40_INTERNAL_2a1124ce_4_k_cu_6374dcff_160834cuda3std6ranges3__45__cpo9iter_moveE,(_ZN40_INTERNAL_2a1124ce_4_k_cu_6374dcff_160834cuda3std3__45__cpo5beginE - _ZN40_INTERNAL_2a1124ce_4_k_cu_6374dcff_160834cuda3std6ranges3__45__cpo9iter_moveE)
_ZN40_INTERNAL_2a1124ce_4_k_cu_6374dcff_160834cuda3std6ranges3__45__cpo9iter_moveE:
	.zero		1
	.type		_ZN40_INTERNAL_2a1124ce_4_k_cu_6374dcff_160834cuda3std3__45__cpo5beginE,@object
	.size		_ZN40_INTERNAL_2a1124ce_4_k_cu_6374dcff_160834cuda3std3__45__cpo5beginE,(_ZN40_INTERNAL_2a1124ce_4_k_cu_6374dcff_160834cuda3std3__442_GLOBAL__N__2a1124ce_4_k_cu_6374dcff_160836ignoreE - _ZN40_INTERNAL_2a1124ce_4_k_cu_6374dcff_160834cuda3std3__45__cpo5beginE)
_ZN40_INTERNAL_2a1124ce_4_k_cu_6374dcff_160834cuda3std3__45__cpo5beginE:
	.zero		1
	.type		_ZN40_INTERNAL_2a1124ce_4_k_cu_6374dcff_160834cuda3std3__442_GLOBAL__N__2a1124ce_4_k_cu_6374dcff_160836ignoreE,@object
	.size		_ZN40_INTERNAL_2a1124ce_4_k_cu_6374dcff_160834cuda3std3__442_GLOBAL__N__2a1124ce_4_k_cu_6374dcff_160836ignoreE,(_ZN40_INTERNAL_2a1124ce_4_k_cu_6374dcff_160834cute7productE - _ZN40_INTERNAL_2a1124ce_4_k_cu_6374dcff_160834cuda3std3__442_GLOBAL__N__2a1124ce_4_k_cu_6374dcff_160836ignoreE)
_ZN40_INTERNAL_2a1124ce_4_k_cu_6374dcff_160834cuda3std3__442_GLOBAL__N__2a1124ce_4_k_cu_6374dcff_160836ignoreE:
	.zero		1
	.type		_ZN40_INTERNAL_2a1124ce_4_k_cu_6374dcff_160834cute7productE,@object
	.size		_ZN40_INTERNAL_2a1124ce_4_k_cu_6374dcff_160834cute7productE,(_ZN40_INTERNAL_2a1124ce_4_k_cu_6374dcff_160834cuda3std3__45__cpo3endE - _ZN40_INTERNAL_2a1124ce_4_k_cu_6374dcff_160834cute7productE)
_ZN40_INTERNAL_2a1124ce_4_k_cu_6374dcff_160834cute7productE:
	.zero		1
	.type		_ZN40_INTERNAL_2a1124ce_4_k_cu_6374dcff_160834cuda3std3__45__cpo3endE,@object
	.size		_ZN40_INTERNAL_2a1124ce_4_k_cu_6374dcff_160834cuda3std3__45__cpo3endE,(_ZN40_INTERNAL_2a1124ce_4_k_cu_6374dcff_160834cuda3std3__419piecewise_constructE - _ZN40_INTERNAL_2a1124ce_4_k_cu_6374dcff_160834cuda3std3__45__cpo3endE)
_ZN40_INTERNAL_2a1124ce_4_k_cu_6374dcff_160834cuda3std3__45__cpo3endE:
	.zero		1
	.type		_ZN40_INTERNAL_2a1124ce_4_k_cu_6374dcff_160834cuda3std3__419piecewise_constructE,@object
	.size		_ZN40_INTERNAL_2a1124ce_4_k_cu_6374dcff_160834cuda3std3__419piecewise_constructE,(_ZN40_INTERNAL_2a1124ce_4_k_cu_6374dcff_160834cuda3std3__45__cpo4cendE - _ZN40_INTERNAL_2a1124ce_4_k_cu_6374dcff_160834cuda3std3__419piecewise_constructE)
_ZN40_INTERNAL_2a1124ce_4_k_cu_6374dcff_160834cuda3std3__419piecewise_constructE:
	.zero		1
	.type		_ZN40_INTERNAL_2a1124ce_4_k_cu_6374dcff_160834cuda3std3__45__cpo4cendE,@object
	.size		_ZN40_INTERNAL_2a1124ce_4_k_cu_6374dcff_160834cuda3std3__45__cpo4cendE,(_ZN40_INTERNAL_2a1124ce_4_k_cu_6374dcff_160834cuda3std6ranges3__45__cpo4swapE - _ZN40_INTERNAL_2a1124ce_4_k_cu_6374dcff_160834cuda3std3__45__cpo4cendE)
_ZN40_INTERNAL_2a1124ce_4_k_cu_6374dcff_160834cuda3std3__45__cpo4cendE:
	.zero		1
	.type		_ZN40_INTERNAL_2a1124ce_4_k_cu_6374dcff_160834cuda3std6ranges3__45__cpo4swapE,@object
	.size		_ZN40_INTERNAL_2a1124ce_4_k_cu_6374dcff_160834cuda3std6ranges3__45__cpo4swapE,(.L_10 - _ZN40_INTERNAL_2a1124ce_4_k_cu_6374dcff_160834cuda3std6ranges3__45__cpo4swapE)
_ZN40_INTERNAL_2a1124ce_4_k_cu_6374dcff_160834cuda3std6ranges3__45__cpo4swapE:
	.zero		1
.L_10:


//--------------------- .nv.constant0._ZN7cutlass13device_kernelINS_4gemm6kernel13GemmUniversalIN4cute5tupleIJiiiiEEENS1_10collective13CollectiveMmaINS1_35MainloopSm100TmaUmmaWarpSpecializedILi8ELi2ELi4ENS5_IJNS4_1CILi4EEENSA_ILi2EEENSA_ILi1EEEEEEEENS5_IJNSA_ILi256EEENSA_ILi128EEENSA_ILi64EEEEEENS_10bfloat16_tENS5_IJlSD_lEEESK_SL_NS4_8TiledMMAINS4_8MMA_AtomIJNS4_26SM100_MMA_F16BF16_2x1SM_SSISK_SK_fLi256ELi128ELNS4_4UMMA5MajorE0ELSQ_0ELNSP_7ScaleInE0ELSR_0EEEEEENS4_6LayoutINS5_IJSD_SD_SD_EEENS5_IJNSA_ILi0EEESW_SW_EEEEENS5_IJNS4_10UnderscoreESZ_SZ_EEEEENS4_28SM100_TMA_2SM_LOAD_MULTICASTENS4_14ComposedLayoutINS4_7SwizzleILi3ELi4ELi3EEENS4_18smem_ptr_flag_bitsILi16EEENSU_INS5_IJNSA_ILi8EEESI_EEENS5_IJSI_SD_EEEEEEEvNS4_8identityES12_S1C_vS1D_EENS_8epilogue10collective18CollectiveEpilogueINS1F_23Sm100TmaWarpSpecializedILi4ELi2ELi32ELb1ELb0EEEJNS5_IJSH_SH_SI_EEENS5_IJNSU_ISH_SD_EENSU_INSA_ILi32EEESD_EEEEESK_SL_SK_SL_NS1F_6fusion15FusionCallbacksIS1J_NS1P_17LinearCombinationISK_fSK_fLNS_15FloatRoundStyleE2EEES1K_S1O_JEEENS4_5SM1004TMEM4LOAD26SM100_TMEM_LOAD_32dp32b32xENS4_13SM90_TMA_LOADENS13_INS14_ILi2ELi4ELi3EEES17_NSU_INS5_IJS18_S1M_EEENS5_IJS1M_SD_EEEEEEENS4_39AutoVectorizingCopyWithAssumedAlignmentILi128EEENS4_14SM90_TMA_STOREES24_S26_S26_EEEvvEEEEvNT_6ParamsE --------------------------
	.section	.nv.constant0._ZN7cutlass13device_kernelINS_4gemm6kernel13GemmUniversalIN4cute5tupleIJiiiiEEENS1_10collective13CollectiveMmaINS1_35MainloopSm100TmaUmmaWarpSpecializedILi8ELi2ELi4ENS5_IJNS4_1CILi4EEENSA_ILi2EEENSA_ILi1EEEEEEEENS5_IJNSA_ILi256EEENSA_ILi128EEENSA_ILi64EEEEEENS_10bfloat16_tENS5_IJlSD_lEEESK_SL_NS4_8TiledMMAINS4_8MMA_AtomIJNS4_26SM100_MMA_F16BF16_2x1SM_SSISK_SK_fLi256ELi128ELNS4_4UMMA5MajorE0ELSQ_0ELNSP_7ScaleInE0ELSR_0EEEEEENS4_6LayoutINS5_IJSD_SD_SD_EEENS5_IJNSA_ILi0EEESW_SW_EEEEENS5_IJNS4_10UnderscoreESZ_SZ_EEEEENS4_28SM100_TMA_2SM_LOAD_MULTICASTENS4_14ComposedLayoutINS4_7SwizzleILi3ELi4ELi3EEENS4_18smem_ptr_flag_bitsILi16EEENSU_INS5_IJNSA_ILi8EEESI_EEENS5_IJSI_SD_EEEEEEEvNS4_8identityES12_S1C_vS1D_EENS_8epilogue10collective18CollectiveEpilogueINS1F_23Sm100TmaWarpSpecializedILi4ELi2ELi32ELb1ELb0EEEJNS5_IJSH_SH_SI_EEENS5_IJNSU_ISH_SD_EENSU_INSA_ILi32EEESD_EEEEESK_SL_SK_SL_NS1F_6fusion15FusionCallbacksIS1J_NS1P_17LinearCombinationISK_fSK_fLNS_15FloatRoundStyleE2EEES1K_S1O_JEEENS4_5SM1004TMEM4LOAD26SM100_TMEM_LOAD_32dp32b32xENS4_13SM90_TMA_LOADENS13_INS14_ILi2ELi4ELi3EEES17_NSU_INS5_IJS18_S1M_EEENS5_IJS1M_SD_EEEEEEENS4_39AutoVectorizingCopyWithAssumedAlignmentILi128EEENS4_14SM90_TMA_STOREES24_S26_S26_EEEvvEEEEvNT_6ParamsE,"a",@progbits
	.sectionflags	@""
	.align	4
.nv.constant0._ZN7cutlass13device_kernelINS_4gemm6kernel13GemmUniversalIN4cute5tupleIJiiiiEEENS1_10collective13CollectiveMmaINS1_35MainloopSm100TmaUmmaWarpSpecializedILi8ELi2ELi4ENS5_IJNS4_1CILi4EEENSA_ILi2EEENSA_ILi1EEEEEEEENS5_IJNSA_ILi256EEENSA_ILi128EEENSA_ILi64EEEEEENS_10bfloat16_tENS5_IJlSD_lEEESK_SL_NS4_8TiledMMAINS4_8MMA_AtomIJNS4_26SM100_MMA_F16BF16_2x1SM_SSISK_SK_fLi256ELi128ELNS4_4UMMA5MajorE0ELSQ_0ELNSP_7ScaleInE0ELSR_0EEEEEENS4_6LayoutINS5_IJSD_SD_SD_EEENS5_IJNSA_ILi0EEESW_SW_EEEEENS5_IJNS4_10UnderscoreESZ_SZ_EEEEENS4_28SM100_TMA_2SM_LOAD_MULTICASTENS4_14ComposedLayoutINS4_7SwizzleILi3ELi4ELi3EEENS4_18smem_ptr_flag_bitsILi16EEENSU_INS5_IJNSA_ILi8EEESI_EEENS5_IJSI_SD_EEEEEEEvNS4_8identityES12_S1C_vS1D_EENS_8epilogue10collective18CollectiveEpilogueINS1F_23Sm100TmaWarpSpecializedILi4ELi2ELi32ELb1ELb0EEEJNS5_IJSH_SH_SI_EEENS5_IJNSU_ISH_SD_EENSU_INSA_ILi32EEESD_EEEEESK_SL_SK_SL_NS1F_6fusion15FusionCallbacksIS1J_NS1P_17LinearCombinationISK_fSK_fLNS_15FloatRoundStyleE2EEES1K_S1O_JEEENS4_5SM1004TMEM4LOAD26SM100_TMEM_LOAD_32dp32b32xENS4_13SM90_TMA_LOADENS13_INS14_ILi2ELi4ELi3EEES17_NSU_INS5_IJS18_S1M_EEENS5_IJS1M_SD_EEEEEEENS4_39AutoVectorizingCopyWithAssumedAlignmentILi128EEENS4_14SM90_TMA_STOREES24_S26_S26_EEEvvEEEEvNT_6ParamsE:
	.zero		2944


//--------------------- SYMBOLS --------------------------

	.type		.nv.reservedSmem.offset0,@object
	.size		.nv.reservedSmem.offset0,0x4
	.type		.nv.reservedSmem.cap,@object
	.size		.nv.reservedSmem.cap,0x4
	.type		__assertfail,@function
